//
// Generated by NVIDIA NVVM Compiler
//
// Compiler Build ID: CL-36424714
// Cuda compilation tools, release 13.0, V13.0.88
// Based on NVVM 20.0.0
//

.version 9.0
.target sm_100
.address_size 64

	// .globl	_Z12native_sgemmPfS_S_iii
// _ZZ15native_sgemm_v2PfS_S_iiiE3s_a has been demoted
// _ZZ15native_sgemm_v2PfS_S_iiiE3s_b has been demoted

.visible .entry _Z12native_sgemmPfS_S_iii(
	.param .u64 .ptr .align 1 _Z12native_sgemmPfS_S_iii_param_0,
	.param .u64 .ptr .align 1 _Z12native_sgemmPfS_S_iii_param_1,
	.param .u64 .ptr .align 1 _Z12native_sgemmPfS_S_iii_param_2,
	.param .u32 _Z12native_sgemmPfS_S_iii_param_3,
	.param .u32 _Z12native_sgemmPfS_S_iii_param_4,
	.param .u32 _Z12native_sgemmPfS_S_iii_param_5
)
{
	.reg .pred 	%p<13>;
	.reg .b32 	%r<41>;
	.reg .b32 	%f<68>;
	.reg .b64 	%rd<53>;

	ld.param.u64 	%rd7, [_Z12native_sgemmPfS_S_iii_param_0];
	ld.param.u64 	%rd8, [_Z12native_sgemmPfS_S_iii_param_1];
	ld.param.u64 	%rd6, [_Z12native_sgemmPfS_S_iii_param_2];
	ld.param.u32 	%r20, [_Z12native_sgemmPfS_S_iii_param_3];
	ld.param.u32 	%r18, [_Z12native_sgemmPfS_S_iii_param_4];
	ld.param.u32 	%r19, [_Z12native_sgemmPfS_S_iii_param_5];
	cvta.to.global.u64 	%rd1, %rd8;
	cvta.to.global.u64 	%rd2, %rd7;
	mov.u32 	%r21, %ctaid.y;
	mov.u32 	%r22, %ntid.y;
	mov.u32 	%r23, %tid.y;
	mad.lo.s32 	%r1, %r21, %r22, %r23;
	mov.u32 	%r24, %ctaid.x;
	mov.u32 	%r25, %ntid.x;
	mov.u32 	%r26, %tid.x;
	mad.lo.s32 	%r2, %r24, %r25, %r26;
	setp.ge.s32 	%p1, %r1, %r20;
	setp.ge.s32 	%p2, %r2, %r18;
	or.pred  	%p3, %p1, %p2;
	@%p3 bra 	$L__BB0_14;
	setp.lt.s32 	%p4, %r19, 1;
	mov.f32 	%f67, 0f00000000;
	@%p4 bra 	$L__BB0_13;
	mul.lo.s32 	%r3, %r19, %r1;
	and.b32  	%r4, %r19, 7;
	setp.lt.u32 	%p5, %r19, 8;
	mov.f32 	%f67, 0f00000000;
	mov.b32 	%r39, 0;
	@%p5 bra 	$L__BB0_5;
	and.b32  	%r39, %r19, 2147483640;
	neg.s32 	%r37, %r39;
	shl.b32 	%r7, %r18, 3;
	mul.wide.u32 	%rd9, %r3, 4;
	add.s64 	%rd10, %rd9, %rd2;
	add.s64 	%rd52, %rd10, 16;
	mov.f32 	%f67, 0f00000000;
	mul.wide.s32 	%rd13, %r18, 4;
	mov.u32 	%r36, %r2;
$L__BB0_4:
	.pragma "nounroll";
	ld.global.f32 	%f17, [%rd52+-16];
	mul.wide.s32 	%rd11, %r36, 4;
	add.s64 	%rd12, %rd1, %rd11;
	ld.global.f32 	%f18, [%rd12];
	fma.rn.f32 	%f19, %f17, %f18, %f67;
	ld.global.f32 	%f20, [%rd52+-12];
	add.s64 	%rd14, %rd12, %rd13;
	ld.global.f32 	%f21, [%rd14];
	fma.rn.f32 	%f22, %f20, %f21, %f19;
	ld.global.f32 	%f23, [%rd52+-8];
	add.s64 	%rd15, %rd14, %rd13;
	ld.global.f32 	%f24, [%rd15];
	fma.rn.f32 	%f25, %f23, %f24, %f22;
	ld.global.f32 	%f26, [%rd52+-4];
	add.s64 	%rd16, %rd15, %rd13;
	ld.global.f32 	%f27, [%rd16];
	fma.rn.f32 	%f28, %f26, %f27, %f25;
	ld.global.f32 	%f29, [%rd52];
	add.s64 	%rd17, %rd16, %rd13;
	ld.global.f32 	%f30, [%rd17];
	fma.rn.f32 	%f31, %f29, %f30, %f28;
	ld.global.f32 	%f32, [%rd52+4];
	add.s64 	%rd18, %rd17, %rd13;
	ld.global.f32 	%f33, [%rd18];
	fma.rn.f32 	%f34, %f32, %f33, %f31;
	ld.global.f32 	%f35, [%rd52+8];
	add.s64 	%rd19, %rd18, %rd13;
	ld.global.f32 	%f36, [%rd19];
	fma.rn.f32 	%f37, %f35, %f36, %f34;
	ld.global.f32 	%f38, [%rd52+12];
	add.s64 	%rd20, %rd19, %rd13;
	ld.global.f32 	%f39, [%rd20];
	fma.rn.f32 	%f67, %f38, %f39, %f37;
	add.s32 	%r37, %r37, 8;
	add.s32 	%r36, %r36, %r7;
	add.s64 	%rd52, %rd52, 32;
	setp.ne.s32 	%p6, %r37, 0;
	@%p6 bra 	$L__BB0_4;
$L__BB0_5:
	setp.eq.s32 	%p7, %r4, 0;
	@%p7 bra 	$L__BB0_13;
	and.b32  	%r13, %r19, 3;
	setp.lt.u32 	%p8, %r4, 4;
	@%p8 bra 	$L__BB0_8;
	add.s32 	%r28, %r39, %r3;
	mul.wide.u32 	%rd21, %r28, 4;
	add.s64 	%rd22, %rd2, %rd21;
	ld.global.f32 	%f41, [%rd22];
	mad.lo.s32 	%r29, %r39, %r18, %r2;
	mul.wide.s32 	%rd23, %r29, 4;
	add.s64 	%rd24, %rd1, %rd23;
	ld.global.f32 	%f42, [%rd24];
	fma.rn.f32 	%f43, %f41, %f42, %f67;
	cvt.u64.u32 	%rd25, %r3;
	cvt.u64.u32 	%rd26, %r39;
	add.s64 	%rd27, %rd26, %rd25;
	shl.b64 	%rd28, %rd27, 2;
	add.s64 	%rd29, %rd2, %rd28;
	ld.global.f32 	%f44, [%rd29+4];
	mul.wide.s32 	%rd30, %r18, 4;
	add.s64 	%rd31, %rd24, %rd30;
	ld.global.f32 	%f45, [%rd31];
	fma.rn.f32 	%f46, %f44, %f45, %f43;
	ld.global.f32 	%f47, [%rd29+8];
	add.s64 	%rd32, %rd31, %rd30;
	ld.global.f32 	%f48, [%rd32];
	fma.rn.f32 	%f49, %f47, %f48, %f46;
	ld.global.f32 	%f50, [%rd29+12];
	add.s64 	%rd33, %rd32, %rd30;
	ld.global.f32 	%f51, [%rd33];
	fma.rn.f32 	%f67, %f50, %f51, %f49;
	add.s32 	%r39, %r39, 4;
$L__BB0_8:
	setp.eq.s32 	%p9, %r13, 0;
	@%p9 bra 	$L__BB0_13;
	setp.eq.s32 	%p10, %r13, 1;
	@%p10 bra 	$L__BB0_11;
	add.s32 	%r30, %r39, %r3;
	mul.wide.u32 	%rd34, %r30, 4;
	add.s64 	%rd35, %rd2, %rd34;
	ld.global.f32 	%f53, [%rd35];
	mad.lo.s32 	%r31, %r39, %r18, %r2;
	mul.wide.s32 	%rd36, %r31, 4;
	add.s64 	%rd37, %rd1, %rd36;
	ld.global.f32 	%f54, [%rd37];
	fma.rn.f32 	%f55, %f53, %f54, %f67;
	cvt.u64.u32 	%rd38, %r3;
	cvt.u64.u32 	%rd39, %r39;
	add.s64 	%rd40, %rd39, %rd38;
	shl.b64 	%rd41, %rd40, 2;
	add.s64 	%rd42, %rd2, %rd41;
	ld.global.f32 	%f56, [%rd42+4];
	mul.wide.s32 	%rd43, %r18, 4;
	add.s64 	%rd44, %rd37, %rd43;
	ld.global.f32 	%f57, [%rd44];
	fma.rn.f32 	%f67, %f56, %f57, %f55;
	add.s32 	%r39, %r39, 2;
$L__BB0_11:
	and.b32  	%r32, %r19, 1;
	setp.eq.b32 	%p11, %r32, 1;
	not.pred 	%p12, %p11;
	@%p12 bra 	$L__BB0_13;
	add.s32 	%r33, %r39, %r3;
	mul.wide.u32 	%rd45, %r33, 4;
	add.s64 	%rd46, %rd2, %rd45;
	ld.global.f32 	%f58, [%rd46];
	mad.lo.s32 	%r34, %r39, %r18, %r2;
	mul.wide.s32 	%rd47, %r34, 4;
	add.s64 	%rd48, %rd1, %rd47;
	ld.global.f32 	%f59, [%rd48];
	fma.rn.f32 	%f67, %f58, %f59, %f67;
$L__BB0_13:
	mad.lo.s32 	%r35, %r18, %r1, %r2;
	cvta.to.global.u64 	%rd49, %rd6;
	mul.wide.s32 	%rd50, %r35, 4;
	add.s64 	%rd51, %rd49, %rd50;
	st.global.f32 	[%rd51], %f67;
$L__BB0_14:
	ret;

}
	// .globl	_Z15native_sgemm_v2PfS_S_iii
.visible .entry _Z15native_sgemm_v2PfS_S_iii(
	.param .u64 .ptr .align 1 _Z15native_sgemm_v2PfS_S_iii_param_0,
	.param .u64 .ptr .align 1 _Z15native_sgemm_v2PfS_S_iii_param_1,
	.param .u64 .ptr .align 1 _Z15native_sgemm_v2PfS_S_iii_param_2,
	.param .u32 _Z15native_sgemm_v2PfS_S_iii_param_3,
	.param .u32 _Z15native_sgemm_v2PfS_S_iii_param_4,
	.param .u32 _Z15native_sgemm_v2PfS_S_iii_param_5
)
{
	.reg .pred 	%p<3>;
	.reg .b32 	%r<66>;
	.reg .b32 	%f<907>;
	.reg .b64 	%rd<24>;
	// demoted variable
	.shared .align 4 .b8 _ZZ15native_sgemm_v2PfS_S_iiiE3s_a[4096];
	// demoted variable
	.shared .align 4 .b8 _ZZ15native_sgemm_v2PfS_S_iiiE3s_b[4096];
	ld.param.u32 	%r17, [_Z15native_sgemm_v2PfS_S_iii_param_5];
	mov.u32 	%r18, %ctaid.x;
	mov.u32 	%r19, %ctaid.y;
	mov.u32 	%r1, %tid.x;
	mov.u32 	%r2, %tid.y;
	shl.b32 	%r3, %r19, 7;
	shl.b32 	%r4, %r18, 7;
	setp.lt.s32 	%p1, %r17, 1;
	mov.f32 	%f843, 0f00000000;
	mov.f32 	%f844, %f843;
	mov.f32 	%f845, %f843;
	mov.f32 	%f846, %f843;
	mov.f32 	%f847, %f843;
	mov.f32 	%f848, %f843;
	mov.f32 	%f849, %f843;
	mov.f32 	%f850, %f843;
	mov.f32 	%f851, %f843;
	mov.f32 	%f852, %f843;
	mov.f32 	%f853, %f843;
	mov.f32 	%f854, %f843;
	mov.f32 	%f855, %f843;
	mov.f32 	%f856, %f843;
	mov.f32 	%f857, %f843;
	mov.f32 	%f858, %f843;
	mov.f32 	%f859, %f843;
	mov.f32 	%f860, %f843;
	mov.f32 	%f861, %f843;
	mov.f32 	%f862, %f843;
	mov.f32 	%f863, %f843;
	mov.f32 	%f864, %f843;
	mov.f32 	%f865, %f843;
	mov.f32 	%f866, %f843;
	mov.f32 	%f867, %f843;
	mov.f32 	%f868, %f843;
	mov.f32 	%f869, %f843;
	mov.f32 	%f870, %f843;
	mov.f32 	%f871, %f843;
	mov.f32 	%f872, %f843;
	mov.f32 	%f873, %f843;
	mov.f32 	%f874, %f843;
	mov.f32 	%f875, %f843;
	mov.f32 	%f876, %f843;
	mov.f32 	%f877, %f843;
	mov.f32 	%f878, %f843;
	mov.f32 	%f879, %f843;
	mov.f32 	%f880, %f843;
	mov.f32 	%f881, %f843;
	mov.f32 	%f882, %f843;
	mov.f32 	%f883, %f843;
	mov.f32 	%f884, %f843;
	mov.f32 	%f885, %f843;
	mov.f32 	%f886, %f843;
	mov.f32 	%f887, %f843;
	mov.f32 	%f888, %f843;
	mov.f32 	%f889, %f843;
	mov.f32 	%f890, %f843;
	mov.f32 	%f891, %f843;
	mov.f32 	%f892, %f843;
	mov.f32 	%f893, %f843;
	mov.f32 	%f894, %f843;
	mov.f32 	%f895, %f843;
	mov.f32 	%f896, %f843;
	mov.f32 	%f897, %f843;
	mov.f32 	%f898, %f843;
	mov.f32 	%f899, %f843;
	mov.f32 	%f900, %f843;
	mov.f32 	%f901, %f843;
	mov.f32 	%f902, %f843;
	mov.f32 	%f903, %f843;
	mov.f32 	%f904, %f843;
	mov.f32 	%f905, %f843;
	mov.f32 	%f906, %f843;
	@%p1 bra 	$L__BB1_3;
	ld.param.u32 	%r60, [_Z15native_sgemm_v2PfS_S_iii_param_4];
	mov.u32 	%r20, %ntid.x;
	mad.lo.s32 	%r21, %r2, %r20, %r1;
	shr.u32 	%r22, %r21, 1;
	shl.b32 	%r23, %r21, 2;
	shr.u32 	%r24, %r21, 5;
	and.b32  	%r25, %r23, 124;
	add.s32 	%r26, %r17, 7;
	shr.u32 	%r27, %r26, 3;
	and.b32  	%r28, %r23, 4;
	add.s32 	%r29, %r3, %r22;
	shl.b32 	%r30, %r22, 5;
	mov.u32 	%r31, _ZZ15native_sgemm_v2PfS_S_iiiE3s_a;
	add.s32 	%r32, %r31, %r30;
	shl.b32 	%r33, %r21, 4;
	and.b32  	%r34, %r33, 16;
	add.s32 	%r5, %r32, %r34;
	shl.b32 	%r35, %r24, 9;
	mov.u32 	%r36, _ZZ15native_sgemm_v2PfS_S_iiiE3s_b;
	add.s32 	%r37, %r36, %r35;
	and.b32  	%r38, %r33, 496;
	add.s32 	%r6, %r37, %r38;
	neg.s32 	%r65, %r27;
	mad.lo.s32 	%r64, %r17, %r29, %r28;
	mad.lo.s32 	%r39, %r60, %r24, %r4;
	add.s32 	%r63, %r39, %r25;
	mov.f32 	%f843, 0f00000000;
$L__BB1_2:
	ld.param.u32 	%r61, [_Z15native_sgemm_v2PfS_S_iii_param_4];
	ld.param.u64 	%rd22, [_Z15native_sgemm_v2PfS_S_iii_param_1];
	ld.param.u64 	%rd21, [_Z15native_sgemm_v2PfS_S_iii_param_0];
	mul.wide.s32 	%rd4, %r64, 4;
	cvta.to.global.u64 	%rd5, %rd21;
	add.s64 	%rd6, %rd5, %rd4;
	ld.global.v4.f32 	{%f195, %f196, %f197, %f198}, [%rd6];
	st.shared.v4.f32 	[%r5], {%f195, %f196, %f197, %f198};
	cvta.to.global.u64 	%rd7, %rd22;
	mul.wide.s32 	%rd8, %r63, 4;
	add.s64 	%rd9, %rd7, %rd8;
	ld.global.v4.f32 	{%f199, %f200, %f201, %f202}, [%rd9];
	st.shared.v4.f32 	[%r6], {%f199, %f200, %f201, %f202};
	bar.sync 	0;
	mov.u32 	%r40, %tid.y;
	shl.b32 	%r41, %r40, 8;
	mov.u32 	%r42, _ZZ15native_sgemm_v2PfS_S_iiiE3s_a;
	add.s32 	%r43, %r42, %r41;
	ld.shared.f32 	%f203, [%r43];
	mov.u32 	%r44, %tid.x;
	shl.b32 	%r45, %r44, 5;
	mov.u32 	%r46, _ZZ15native_sgemm_v2PfS_S_iiiE3s_b;
	add.s32 	%r47, %r46, %r45;
	ld.shared.f32 	%f204, [%r47];
	fma.rn.f32 	%f205, %f203, %f204, %f906;
	ld.shared.f32 	%f206, [%r47+4];
	fma.rn.f32 	%f207, %f203, %f206, %f905;
	ld.shared.f32 	%f208, [%r47+8];
	fma.rn.f32 	%f209, %f203, %f208, %f904;
	ld.shared.f32 	%f210, [%r47+12];
	fma.rn.f32 	%f211, %f203, %f210, %f903;
	ld.shared.f32 	%f212, [%r47+16];
	fma.rn.f32 	%f213, %f203, %f212, %f902;
	ld.shared.f32 	%f214, [%r47+20];
	fma.rn.f32 	%f215, %f203, %f214, %f901;
	ld.shared.f32 	%f216, [%r47+24];
	fma.rn.f32 	%f217, %f203, %f216, %f900;
	ld.shared.f32 	%f218, [%r47+28];
	fma.rn.f32 	%f219, %f203, %f218, %f899;
	ld.shared.f32 	%f220, [%r43+32];
	fma.rn.f32 	%f221, %f220, %f204, %f898;
	fma.rn.f32 	%f222, %f220, %f206, %f897;
	fma.rn.f32 	%f223, %f220, %f208, %f896;
	fma.rn.f32 	%f224, %f220, %f210, %f895;
	fma.rn.f32 	%f225, %f220, %f212, %f894;
	fma.rn.f32 	%f226, %f220, %f214, %f893;
	fma.rn.f32 	%f227, %f220, %f216, %f892;
	fma.rn.f32 	%f228, %f220, %f218, %f891;
	ld.shared.f32 	%f229, [%r43+64];
	fma.rn.f32 	%f230, %f229, %f204, %f890;
	fma.rn.f32 	%f231, %f229, %f206, %f889;
	fma.rn.f32 	%f232, %f229, %f208, %f888;
	fma.rn.f32 	%f233, %f229, %f210, %f887;
	fma.rn.f32 	%f234, %f229, %f212, %f886;
	fma.rn.f32 	%f235, %f229, %f214, %f885;
	fma.rn.f32 	%f236, %f229, %f216, %f884;
	fma.rn.f32 	%f237, %f229, %f218, %f883;
	ld.shared.f32 	%f238, [%r43+96];
	fma.rn.f32 	%f239, %f238, %f204, %f882;
	fma.rn.f32 	%f240, %f238, %f206, %f881;
	fma.rn.f32 	%f241, %f238, %f208, %f880;
	fma.rn.f32 	%f242, %f238, %f210, %f879;
	fma.rn.f32 	%f243, %f238, %f212, %f878;
	fma.rn.f32 	%f244, %f238, %f214, %f877;
	fma.rn.f32 	%f245, %f238, %f216, %f876;
	fma.rn.f32 	%f246, %f238, %f218, %f875;
	ld.shared.f32 	%f247, [%r43+128];
	fma.rn.f32 	%f248, %f247, %f204, %f874;
	fma.rn.f32 	%f249, %f247, %f206, %f873;
	fma.rn.f32 	%f250, %f247, %f208, %f872;
	fma.rn.f32 	%f251, %f247, %f210, %f871;
	fma.rn.f32 	%f252, %f247, %f212, %f870;
	fma.rn.f32 	%f253, %f247, %f214, %f869;
	fma.rn.f32 	%f254, %f247, %f216, %f868;
	fma.rn.f32 	%f255, %f247, %f218, %f867;
	ld.shared.f32 	%f256, [%r43+160];
	fma.rn.f32 	%f257, %f256, %f204, %f866;
	fma.rn.f32 	%f258, %f256, %f206, %f865;
	fma.rn.f32 	%f259, %f256, %f208, %f864;
	fma.rn.f32 	%f260, %f256, %f210, %f863;
	fma.rn.f32 	%f261, %f256, %f212, %f862;
	fma.rn.f32 	%f262, %f256, %f214, %f861;
	fma.rn.f32 	%f263, %f256, %f216, %f860;
	fma.rn.f32 	%f264, %f256, %f218, %f859;
	ld.shared.f32 	%f265, [%r43+192];
	fma.rn.f32 	%f266, %f265, %f204, %f858;
	fma.rn.f32 	%f267, %f265, %f206, %f857;
	fma.rn.f32 	%f268, %f265, %f208, %f856;
	fma.rn.f32 	%f269, %f265, %f210, %f855;
	fma.rn.f32 	%f270, %f265, %f212, %f854;
	fma.rn.f32 	%f271, %f265, %f214, %f853;
	fma.rn.f32 	%f272, %f265, %f216, %f852;
	fma.rn.f32 	%f273, %f265, %f218, %f851;
	ld.shared.f32 	%f274, [%r43+224];
	fma.rn.f32 	%f275, %f274, %f204, %f850;
	fma.rn.f32 	%f276, %f274, %f206, %f849;
	fma.rn.f32 	%f277, %f274, %f208, %f848;
	fma.rn.f32 	%f278, %f274, %f210, %f847;
	fma.rn.f32 	%f279, %f274, %f212, %f846;
	fma.rn.f32 	%f280, %f274, %f214, %f845;
	fma.rn.f32 	%f281, %f274, %f216, %f844;
	fma.rn.f32 	%f282, %f274, %f218, %f843;
	ld.shared.f32 	%f283, [%r43+4];
	ld.shared.f32 	%f284, [%r47+512];
	fma.rn.f32 	%f285, %f283, %f284, %f205;
	ld.shared.f32 	%f286, [%r47+516];
	fma.rn.f32 	%f287, %f283, %f286, %f207;
	ld.shared.f32 	%f288, [%r47+520];
	fma.rn.f32 	%f289, %f283, %f288, %f209;
	ld.shared.f32 	%f290, [%r47+524];
	fma.rn.f32 	%f291, %f283, %f290, %f211;
	ld.shared.f32 	%f292, [%r47+528];
	fma.rn.f32 	%f293, %f283, %f292, %f213;
	ld.shared.f32 	%f294, [%r47+532];
	fma.rn.f32 	%f295, %f283, %f294, %f215;
	ld.shared.f32 	%f296, [%r47+536];
	fma.rn.f32 	%f297, %f283, %f296, %f217;
	ld.shared.f32 	%f298, [%r47+540];
	fma.rn.f32 	%f299, %f283, %f298, %f219;
	ld.shared.f32 	%f300, [%r43+36];
	fma.rn.f32 	%f301, %f300, %f284, %f221;
	fma.rn.f32 	%f302, %f300, %f286, %f222;
	fma.rn.f32 	%f303, %f300, %f288, %f223;
	fma.rn.f32 	%f304, %f300, %f290, %f224;
	fma.rn.f32 	%f305, %f300, %f292, %f225;
	fma.rn.f32 	%f306, %f300, %f294, %f226;
	fma.rn.f32 	%f307, %f300, %f296, %f227;
	fma.rn.f32 	%f308, %f300, %f298, %f228;
	ld.shared.f32 	%f309, [%r43+68];
	fma.rn.f32 	%f310, %f309, %f284, %f230;
	fma.rn.f32 	%f311, %f309, %f286, %f231;
	fma.rn.f32 	%f312, %f309, %f288, %f232;
	fma.rn.f32 	%f313, %f309, %f290, %f233;
	fma.rn.f32 	%f314, %f309, %f292, %f234;
	fma.rn.f32 	%f315, %f309, %f294, %f235;
	fma.rn.f32 	%f316, %f309, %f296, %f236;
	fma.rn.f32 	%f317, %f309, %f298, %f237;
	ld.shared.f32 	%f318, [%r43+100];
	fma.rn.f32 	%f319, %f318, %f284, %f239;
	fma.rn.f32 	%f320, %f318, %f286, %f240;
	fma.rn.f32 	%f321, %f318, %f288, %f241;
	fma.rn.f32 	%f322, %f318, %f290, %f242;
	fma.rn.f32 	%f323, %f318, %f292, %f243;
	fma.rn.f32 	%f324, %f318, %f294, %f244;
	fma.rn.f32 	%f325, %f318, %f296, %f245;
	fma.rn.f32 	%f326, %f318, %f298, %f246;
	ld.shared.f32 	%f327, [%r43+132];
	fma.rn.f32 	%f328, %f327, %f284, %f248;
	fma.rn.f32 	%f329, %f327, %f286, %f249;
	fma.rn.f32 	%f330, %f327, %f288, %f250;
	fma.rn.f32 	%f331, %f327, %f290, %f251;
	fma.rn.f32 	%f332, %f327, %f292, %f252;
	fma.rn.f32 	%f333, %f327, %f294, %f253;
	fma.rn.f32 	%f334, %f327, %f296, %f254;
	fma.rn.f32 	%f335, %f327, %f298, %f255;
	ld.shared.f32 	%f336, [%r43+164];
	fma.rn.f32 	%f337, %f336, %f284, %f257;
	fma.rn.f32 	%f338, %f336, %f286, %f258;
	fma.rn.f32 	%f339, %f336, %f288, %f259;
	fma.rn.f32 	%f340, %f336, %f290, %f260;
	fma.rn.f32 	%f341, %f336, %f292, %f261;
	fma.rn.f32 	%f342, %f336, %f294, %f262;
	fma.rn.f32 	%f343, %f336, %f296, %f263;
	fma.rn.f32 	%f344, %f336, %f298, %f264;
	ld.shared.f32 	%f345, [%r43+196];
	fma.rn.f32 	%f346, %f345, %f284, %f266;
	fma.rn.f32 	%f347, %f345, %f286, %f267;
	fma.rn.f32 	%f348, %f345, %f288, %f268;
	fma.rn.f32 	%f349, %f345, %f290, %f269;
	fma.rn.f32 	%f350, %f345, %f292, %f270;
	fma.rn.f32 	%f351, %f345, %f294, %f271;
	fma.rn.f32 	%f352, %f345, %f296, %f272;
	fma.rn.f32 	%f353, %f345, %f298, %f273;
	ld.shared.f32 	%f354, [%r43+228];
	fma.rn.f32 	%f355, %f354, %f284, %f275;
	fma.rn.f32 	%f356, %f354, %f286, %f276;
	fma.rn.f32 	%f357, %f354, %f288, %f277;
	fma.rn.f32 	%f358, %f354, %f290, %f278;
	fma.rn.f32 	%f359, %f354, %f292, %f279;
	fma.rn.f32 	%f360, %f354, %f294, %f280;
	fma.rn.f32 	%f361, %f354, %f296, %f281;
	fma.rn.f32 	%f362, %f354, %f298, %f282;
	ld.shared.f32 	%f363, [%r43+8];
	ld.shared.f32 	%f364, [%r47+1024];
	fma.rn.f32 	%f365, %f363, %f364, %f285;
	ld.shared.f32 	%f366, [%r47+1028];
	fma.rn.f32 	%f367, %f363, %f366, %f287;
	ld.shared.f32 	%f368, [%r47+1032];
	fma.rn.f32 	%f369, %f363, %f368, %f289;
	ld.shared.f32 	%f370, [%r47+1036];
	fma.rn.f32 	%f371, %f363, %f370, %f291;
	ld.shared.f32 	%f372, [%r47+1040];
	fma.rn.f32 	%f373, %f363, %f372, %f293;
	ld.shared.f32 	%f374, [%r47+1044];
	fma.rn.f32 	%f375, %f363, %f374, %f295;
	ld.shared.f32 	%f376, [%r47+1048];
	fma.rn.f32 	%f377, %f363, %f376, %f297;
	ld.shared.f32 	%f378, [%r47+1052];
	fma.rn.f32 	%f379, %f363, %f378, %f299;
	ld.shared.f32 	%f380, [%r43+40];
	fma.rn.f32 	%f381, %f380, %f364, %f301;
	fma.rn.f32 	%f382, %f380, %f366, %f302;
	fma.rn.f32 	%f383, %f380, %f368, %f303;
	fma.rn.f32 	%f384, %f380, %f370, %f304;
	fma.rn.f32 	%f385, %f380, %f372, %f305;
	fma.rn.f32 	%f386, %f380, %f374, %f306;
	fma.rn.f32 	%f387, %f380, %f376, %f307;
	fma.rn.f32 	%f388, %f380, %f378, %f308;
	ld.shared.f32 	%f389, [%r43+72];
	fma.rn.f32 	%f390, %f389, %f364, %f310;
	fma.rn.f32 	%f391, %f389, %f366, %f311;
	fma.rn.f32 	%f392, %f389, %f368, %f312;
	fma.rn.f32 	%f393, %f389, %f370, %f313;
	fma.rn.f32 	%f394, %f389, %f372, %f314;
	fma.rn.f32 	%f395, %f389, %f374, %f315;
	fma.rn.f32 	%f396, %f389, %f376, %f316;
	fma.rn.f32 	%f397, %f389, %f378, %f317;
	ld.shared.f32 	%f398, [%r43+104];
	fma.rn.f32 	%f399, %f398, %f364, %f319;
	fma.rn.f32 	%f400, %f398, %f366, %f320;
	fma.rn.f32 	%f401, %f398, %f368, %f321;
	fma.rn.f32 	%f402, %f398, %f370, %f322;
	fma.rn.f32 	%f403, %f398, %f372, %f323;
	fma.rn.f32 	%f404, %f398, %f374, %f324;
	fma.rn.f32 	%f405, %f398, %f376, %f325;
	fma.rn.f32 	%f406, %f398, %f378, %f326;
	ld.shared.f32 	%f407, [%r43+136];
	fma.rn.f32 	%f408, %f407, %f364, %f328;
	fma.rn.f32 	%f409, %f407, %f366, %f329;
	fma.rn.f32 	%f410, %f407, %f368, %f330;
	fma.rn.f32 	%f411, %f407, %f370, %f331;
	fma.rn.f32 	%f412, %f407, %f372, %f332;
	fma.rn.f32 	%f413, %f407, %f374, %f333;
	fma.rn.f32 	%f414, %f407, %f376, %f334;
	fma.rn.f32 	%f415, %f407, %f378, %f335;
	ld.shared.f32 	%f416, [%r43+168];
	fma.rn.f32 	%f417, %f416, %f364, %f337;
	fma.rn.f32 	%f418, %f416, %f366, %f338;
	fma.rn.f32 	%f419, %f416, %f368, %f339;
	fma.rn.f32 	%f420, %f416, %f370, %f340;
	fma.rn.f32 	%f421, %f416, %f372, %f341;
	fma.rn.f32 	%f422, %f416, %f374, %f342;
	fma.rn.f32 	%f423, %f416, %f376, %f343;
	fma.rn.f32 	%f424, %f416, %f378, %f344;
	ld.shared.f32 	%f425, [%r43+200];
	fma.rn.f32 	%f426, %f425, %f364, %f346;
	fma.rn.f32 	%f427, %f425, %f366, %f347;
	fma.rn.f32 	%f428, %f425, %f368, %f348;
	fma.rn.f32 	%f429, %f425, %f370, %f349;
	fma.rn.f32 	%f430, %f425, %f372, %f350;
	fma.rn.f32 	%f431, %f425, %f374, %f351;
	fma.rn.f32 	%f432, %f425, %f376, %f352;
	fma.rn.f32 	%f433, %f425, %f378, %f353;
	ld.shared.f32 	%f434, [%r43+232];
	fma.rn.f32 	%f435, %f434, %f364, %f355;
	fma.rn.f32 	%f436, %f434, %f366, %f356;
	fma.rn.f32 	%f437, %f434, %f368, %f357;
	fma.rn.f32 	%f438, %f434, %f370, %f358;
	fma.rn.f32 	%f439, %f434, %f372, %f359;
	fma.rn.f32 	%f440, %f434, %f374, %f360;
	fma.rn.f32 	%f441, %f434, %f376, %f361;
	fma.rn.f32 	%f442, %f434, %f378, %f362;
	ld.shared.f32 	%f443, [%r43+12];
	ld.shared.f32 	%f444, [%r47+1536];
	fma.rn.f32 	%f445, %f443, %f444, %f365;
	ld.shared.f32 	%f446, [%r47+1540];
	fma.rn.f32 	%f447, %f443, %f446, %f367;
	ld.shared.f32 	%f448, [%r47+1544];
	fma.rn.f32 	%f449, %f443, %f448, %f369;
	ld.shared.f32 	%f450, [%r47+1548];
	fma.rn.f32 	%f451, %f443, %f450, %f371;
	ld.shared.f32 	%f452, [%r47+1552];
	fma.rn.f32 	%f453, %f443, %f452, %f373;
	ld.shared.f32 	%f454, [%r47+1556];
	fma.rn.f32 	%f455, %f443, %f454, %f375;
	ld.shared.f32 	%f456, [%r47+1560];
	fma.rn.f32 	%f457, %f443, %f456, %f377;
	ld.shared.f32 	%f458, [%r47+1564];
	fma.rn.f32 	%f459, %f443, %f458, %f379;
	ld.shared.f32 	%f460, [%r43+44];
	fma.rn.f32 	%f461, %f460, %f444, %f381;
	fma.rn.f32 	%f462, %f460, %f446, %f382;
	fma.rn.f32 	%f463, %f460, %f448, %f383;
	fma.rn.f32 	%f464, %f460, %f450, %f384;
	fma.rn.f32 	%f465, %f460, %f452, %f385;
	fma.rn.f32 	%f466, %f460, %f454, %f386;
	fma.rn.f32 	%f467, %f460, %f456, %f387;
	fma.rn.f32 	%f468, %f460, %f458, %f388;
	ld.shared.f32 	%f469, [%r43+76];
	fma.rn.f32 	%f470, %f469, %f444, %f390;
	fma.rn.f32 	%f471, %f469, %f446, %f391;
	fma.rn.f32 	%f472, %f469, %f448, %f392;
	fma.rn.f32 	%f473, %f469, %f450, %f393;
	fma.rn.f32 	%f474, %f469, %f452, %f394;
	fma.rn.f32 	%f475, %f469, %f454, %f395;
	fma.rn.f32 	%f476, %f469, %f456, %f396;
	fma.rn.f32 	%f477, %f469, %f458, %f397;
	ld.shared.f32 	%f478, [%r43+108];
	fma.rn.f32 	%f479, %f478, %f444, %f399;
	fma.rn.f32 	%f480, %f478, %f446, %f400;
	fma.rn.f32 	%f481, %f478, %f448, %f401;
	fma.rn.f32 	%f482, %f478, %f450, %f402;
	fma.rn.f32 	%f483, %f478, %f452, %f403;
	fma.rn.f32 	%f484, %f478, %f454, %f404;
	fma.rn.f32 	%f485, %f478, %f456, %f405;
	fma.rn.f32 	%f486, %f478, %f458, %f406;
	ld.shared.f32 	%f487, [%r43+140];
	fma.rn.f32 	%f488, %f487, %f444, %f408;
	fma.rn.f32 	%f489, %f487, %f446, %f409;
	fma.rn.f32 	%f490, %f487, %f448, %f410;
	fma.rn.f32 	%f491, %f487, %f450, %f411;
	fma.rn.f32 	%f492, %f487, %f452, %f412;
	fma.rn.f32 	%f493, %f487, %f454, %f413;
	fma.rn.f32 	%f494, %f487, %f456, %f414;
	fma.rn.f32 	%f495, %f487, %f458, %f415;
	ld.shared.f32 	%f496, [%r43+172];
	fma.rn.f32 	%f497, %f496, %f444, %f417;
	fma.rn.f32 	%f498, %f496, %f446, %f418;
	fma.rn.f32 	%f499, %f496, %f448, %f419;
	fma.rn.f32 	%f500, %f496, %f450, %f420;
	fma.rn.f32 	%f501, %f496, %f452, %f421;
	fma.rn.f32 	%f502, %f496, %f454, %f422;
	fma.rn.f32 	%f503, %f496, %f456, %f423;
	fma.rn.f32 	%f504, %f496, %f458, %f424;
	ld.shared.f32 	%f505, [%r43+204];
	fma.rn.f32 	%f506, %f505, %f444, %f426;
	fma.rn.f32 	%f507, %f505, %f446, %f427;
	fma.rn.f32 	%f508, %f505, %f448, %f428;
	fma.rn.f32 	%f509, %f505, %f450, %f429;
	fma.rn.f32 	%f510, %f505, %f452, %f430;
	fma.rn.f32 	%f511, %f505, %f454, %f431;
	fma.rn.f32 	%f512, %f505, %f456, %f432;
	fma.rn.f32 	%f513, %f505, %f458, %f433;
	ld.shared.f32 	%f514, [%r43+236];
	fma.rn.f32 	%f515, %f514, %f444, %f435;
	fma.rn.f32 	%f516, %f514, %f446, %f436;
	fma.rn.f32 	%f517, %f514, %f448, %f437;
	fma.rn.f32 	%f518, %f514, %f450, %f438;
	fma.rn.f32 	%f519, %f514, %f452, %f439;
	fma.rn.f32 	%f520, %f514, %f454, %f440;
	fma.rn.f32 	%f521, %f514, %f456, %f441;
	fma.rn.f32 	%f522, %f514, %f458, %f442;
	ld.shared.f32 	%f523, [%r43+16];
	ld.shared.f32 	%f524, [%r47+2048];
	fma.rn.f32 	%f525, %f523, %f524, %f445;
	ld.shared.f32 	%f526, [%r47+2052];
	fma.rn.f32 	%f527, %f523, %f526, %f447;
	ld.shared.f32 	%f528, [%r47+2056];
	fma.rn.f32 	%f529, %f523, %f528, %f449;
	ld.shared.f32 	%f530, [%r47+2060];
	fma.rn.f32 	%f531, %f523, %f530, %f451;
	ld.shared.f32 	%f532, [%r47+2064];
	fma.rn.f32 	%f533, %f523, %f532, %f453;
	ld.shared.f32 	%f534, [%r47+2068];
	fma.rn.f32 	%f535, %f523, %f534, %f455;
	ld.shared.f32 	%f536, [%r47+2072];
	fma.rn.f32 	%f537, %f523, %f536, %f457;
	ld.shared.f32 	%f538, [%r47+2076];
	fma.rn.f32 	%f539, %f523, %f538, %f459;
	ld.shared.f32 	%f540, [%r43+48];
	fma.rn.f32 	%f541, %f540, %f524, %f461;
	fma.rn.f32 	%f542, %f540, %f526, %f462;
	fma.rn.f32 	%f543, %f540, %f528, %f463;
	fma.rn.f32 	%f544, %f540, %f530, %f464;
	fma.rn.f32 	%f545, %f540, %f532, %f465;
	fma.rn.f32 	%f546, %f540, %f534, %f466;
	fma.rn.f32 	%f547, %f540, %f536, %f467;
	fma.rn.f32 	%f548, %f540, %f538, %f468;
	ld.shared.f32 	%f549, [%r43+80];
	fma.rn.f32 	%f550, %f549, %f524, %f470;
	fma.rn.f32 	%f551, %f549, %f526, %f471;
	fma.rn.f32 	%f552, %f549, %f528, %f472;
	fma.rn.f32 	%f553, %f549, %f530, %f473;
	fma.rn.f32 	%f554, %f549, %f532, %f474;
	fma.rn.f32 	%f555, %f549, %f534, %f475;
	fma.rn.f32 	%f556, %f549, %f536, %f476;
	fma.rn.f32 	%f557, %f549, %f538, %f477;
	ld.shared.f32 	%f558, [%r43+112];
	fma.rn.f32 	%f559, %f558, %f524, %f479;
	fma.rn.f32 	%f560, %f558, %f526, %f480;
	fma.rn.f32 	%f561, %f558, %f528, %f481;
	fma.rn.f32 	%f562, %f558, %f530, %f482;
	fma.rn.f32 	%f563, %f558, %f532, %f483;
	fma.rn.f32 	%f564, %f558, %f534, %f484;
	fma.rn.f32 	%f565, %f558, %f536, %f485;
	fma.rn.f32 	%f566, %f558, %f538, %f486;
	ld.shared.f32 	%f567, [%r43+144];
	fma.rn.f32 	%f568, %f567, %f524, %f488;
	fma.rn.f32 	%f569, %f567, %f526, %f489;
	fma.rn.f32 	%f570, %f567, %f528, %f490;
	fma.rn.f32 	%f571, %f567, %f530, %f491;
	fma.rn.f32 	%f572, %f567, %f532, %f492;
	fma.rn.f32 	%f573, %f567, %f534, %f493;
	fma.rn.f32 	%f574, %f567, %f536, %f494;
	fma.rn.f32 	%f575, %f567, %f538, %f495;
	ld.shared.f32 	%f576, [%r43+176];
	fma.rn.f32 	%f577, %f576, %f524, %f497;
	fma.rn.f32 	%f578, %f576, %f526, %f498;
	fma.rn.f32 	%f579, %f576, %f528, %f499;
	fma.rn.f32 	%f580, %f576, %f530, %f500;
	fma.rn.f32 	%f581, %f576, %f532, %f501;
	fma.rn.f32 	%f582, %f576, %f534, %f502;
	fma.rn.f32 	%f583, %f576, %f536, %f503;
	fma.rn.f32 	%f584, %f576, %f538, %f504;
	ld.shared.f32 	%f585, [%r43+208];
	fma.rn.f32 	%f586, %f585, %f524, %f506;
	fma.rn.f32 	%f587, %f585, %f526, %f507;
	fma.rn.f32 	%f588, %f585, %f528, %f508;
	fma.rn.f32 	%f589, %f585, %f530, %f509;
	fma.rn.f32 	%f590, %f585, %f532, %f510;
	fma.rn.f32 	%f591, %f585, %f534, %f511;
	fma.rn.f32 	%f592, %f585, %f536, %f512;
	fma.rn.f32 	%f593, %f585, %f538, %f513;
	ld.shared.f32 	%f594, [%r43+240];
	fma.rn.f32 	%f595, %f594, %f524, %f515;
	fma.rn.f32 	%f596, %f594, %f526, %f516;
	fma.rn.f32 	%f597, %f594, %f528, %f517;
	fma.rn.f32 	%f598, %f594, %f530, %f518;
	fma.rn.f32 	%f599, %f594, %f532, %f519;
	fma.rn.f32 	%f600, %f594, %f534, %f520;
	fma.rn.f32 	%f601, %f594, %f536, %f521;
	fma.rn.f32 	%f602, %f594, %f538, %f522;
	ld.shared.f32 	%f603, [%r43+20];
	ld.shared.f32 	%f604, [%r47+2560];
	fma.rn.f32 	%f605, %f603, %f604, %f525;
	ld.shared.f32 	%f606, [%r47+2564];
	fma.rn.f32 	%f607, %f603, %f606, %f527;
	ld.shared.f32 	%f608, [%r47+2568];
	fma.rn.f32 	%f609, %f603, %f608, %f529;
	ld.shared.f32 	%f610, [%r47+2572];
	fma.rn.f32 	%f611, %f603, %f610, %f531;
	ld.shared.f32 	%f612, [%r47+2576];
	fma.rn.f32 	%f613, %f603, %f612, %f533;
	ld.shared.f32 	%f614, [%r47+2580];
	fma.rn.f32 	%f615, %f603, %f614, %f535;
	ld.shared.f32 	%f616, [%r47+2584];
	fma.rn.f32 	%f617, %f603, %f616, %f537;
	ld.shared.f32 	%f618, [%r47+2588];
	fma.rn.f32 	%f619, %f603, %f618, %f539;
	ld.shared.f32 	%f620, [%r43+52];
	fma.rn.f32 	%f621, %f620, %f604, %f541;
	fma.rn.f32 	%f622, %f620, %f606, %f542;
	fma.rn.f32 	%f623, %f620, %f608, %f543;
	fma.rn.f32 	%f624, %f620, %f610, %f544;
	fma.rn.f32 	%f625, %f620, %f612, %f545;
	fma.rn.f32 	%f626, %f620, %f614, %f546;
	fma.rn.f32 	%f627, %f620, %f616, %f547;
	fma.rn.f32 	%f628, %f620, %f618, %f548;
	ld.shared.f32 	%f629, [%r43+84];
	fma.rn.f32 	%f630, %f629, %f604, %f550;
	fma.rn.f32 	%f631, %f629, %f606, %f551;
	fma.rn.f32 	%f632, %f629, %f608, %f552;
	fma.rn.f32 	%f633, %f629, %f610, %f553;
	fma.rn.f32 	%f634, %f629, %f612, %f554;
	fma.rn.f32 	%f635, %f629, %f614, %f555;
	fma.rn.f32 	%f636, %f629, %f616, %f556;
	fma.rn.f32 	%f637, %f629, %f618, %f557;
	ld.shared.f32 	%f638, [%r43+116];
	fma.rn.f32 	%f639, %f638, %f604, %f559;
	fma.rn.f32 	%f640, %f638, %f606, %f560;
	fma.rn.f32 	%f641, %f638, %f608, %f561;
	fma.rn.f32 	%f642, %f638, %f610, %f562;
	fma.rn.f32 	%f643, %f638, %f612, %f563;
	fma.rn.f32 	%f644, %f638, %f614, %f564;
	fma.rn.f32 	%f645, %f638, %f616, %f565;
	fma.rn.f32 	%f646, %f638, %f618, %f566;
	ld.shared.f32 	%f647, [%r43+148];
	fma.rn.f32 	%f648, %f647, %f604, %f568;
	fma.rn.f32 	%f649, %f647, %f606, %f569;
	fma.rn.f32 	%f650, %f647, %f608, %f570;
	fma.rn.f32 	%f651, %f647, %f610, %f571;
	fma.rn.f32 	%f652, %f647, %f612, %f572;
	fma.rn.f32 	%f653, %f647, %f614, %f573;
	fma.rn.f32 	%f654, %f647, %f616, %f574;
	fma.rn.f32 	%f655, %f647, %f618, %f575;
	ld.shared.f32 	%f656, [%r43+180];
	fma.rn.f32 	%f657, %f656, %f604, %f577;
	fma.rn.f32 	%f658, %f656, %f606, %f578;
	fma.rn.f32 	%f659, %f656, %f608, %f579;
	fma.rn.f32 	%f660, %f656, %f610, %f580;
	fma.rn.f32 	%f661, %f656, %f612, %f581;
	fma.rn.f32 	%f662, %f656, %f614, %f582;
	fma.rn.f32 	%f663, %f656, %f616, %f583;
	fma.rn.f32 	%f664, %f656, %f618, %f584;
	ld.shared.f32 	%f665, [%r43+212];
	fma.rn.f32 	%f666, %f665, %f604, %f586;
	fma.rn.f32 	%f667, %f665, %f606, %f587;
	fma.rn.f32 	%f668, %f665, %f608, %f588;
	fma.rn.f32 	%f669, %f665, %f610, %f589;
	fma.rn.f32 	%f670, %f665, %f612, %f590;
	fma.rn.f32 	%f671, %f665, %f614, %f591;
	fma.rn.f32 	%f672, %f665, %f616, %f592;
	fma.rn.f32 	%f673, %f665, %f618, %f593;
	ld.shared.f32 	%f674, [%r43+244];
	fma.rn.f32 	%f675, %f674, %f604, %f595;
	fma.rn.f32 	%f676, %f674, %f606, %f596;
	fma.rn.f32 	%f677, %f674, %f608, %f597;
	fma.rn.f32 	%f678, %f674, %f610, %f598;
	fma.rn.f32 	%f679, %f674, %f612, %f599;
	fma.rn.f32 	%f680, %f674, %f614, %f600;
	fma.rn.f32 	%f681, %f674, %f616, %f601;
	fma.rn.f32 	%f682, %f674, %f618, %f602;
	ld.shared.f32 	%f683, [%r43+24];
	ld.shared.f32 	%f684, [%r47+3072];
	fma.rn.f32 	%f685, %f683, %f684, %f605;
	ld.shared.f32 	%f686, [%r47+3076];
	fma.rn.f32 	%f687, %f683, %f686, %f607;
	ld.shared.f32 	%f688, [%r47+3080];
	fma.rn.f32 	%f689, %f683, %f688, %f609;
	ld.shared.f32 	%f690, [%r47+3084];
	fma.rn.f32 	%f691, %f683, %f690, %f611;
	ld.shared.f32 	%f692, [%r47+3088];
	fma.rn.f32 	%f693, %f683, %f692, %f613;
	ld.shared.f32 	%f694, [%r47+3092];
	fma.rn.f32 	%f695, %f683, %f694, %f615;
	ld.shared.f32 	%f696, [%r47+3096];
	fma.rn.f32 	%f697, %f683, %f696, %f617;
	ld.shared.f32 	%f698, [%r47+3100];
	fma.rn.f32 	%f699, %f683, %f698, %f619;
	ld.shared.f32 	%f700, [%r43+56];
	fma.rn.f32 	%f701, %f700, %f684, %f621;
	fma.rn.f32 	%f702, %f700, %f686, %f622;
	fma.rn.f32 	%f703, %f700, %f688, %f623;
	fma.rn.f32 	%f704, %f700, %f690, %f624;
	fma.rn.f32 	%f705, %f700, %f692, %f625;
	fma.rn.f32 	%f706, %f700, %f694, %f626;
	fma.rn.f32 	%f707, %f700, %f696, %f627;
	fma.rn.f32 	%f708, %f700, %f698, %f628;
	ld.shared.f32 	%f709, [%r43+88];
	fma.rn.f32 	%f710, %f709, %f684, %f630;
	fma.rn.f32 	%f711, %f709, %f686, %f631;
	fma.rn.f32 	%f712, %f709, %f688, %f632;
	fma.rn.f32 	%f713, %f709, %f690, %f633;
	fma.rn.f32 	%f714, %f709, %f692, %f634;
	fma.rn.f32 	%f715, %f709, %f694, %f635;
	fma.rn.f32 	%f716, %f709, %f696, %f636;
	fma.rn.f32 	%f717, %f709, %f698, %f637;
	ld.shared.f32 	%f718, [%r43+120];
	fma.rn.f32 	%f719, %f718, %f684, %f639;
	fma.rn.f32 	%f720, %f718, %f686, %f640;
	fma.rn.f32 	%f721, %f718, %f688, %f641;
	fma.rn.f32 	%f722, %f718, %f690, %f642;
	fma.rn.f32 	%f723, %f718, %f692, %f643;
	fma.rn.f32 	%f724, %f718, %f694, %f644;
	fma.rn.f32 	%f725, %f718, %f696, %f645;
	fma.rn.f32 	%f726, %f718, %f698, %f646;
	ld.shared.f32 	%f727, [%r43+152];
	fma.rn.f32 	%f728, %f727, %f684, %f648;
	fma.rn.f32 	%f729, %f727, %f686, %f649;
	fma.rn.f32 	%f730, %f727, %f688, %f650;
	fma.rn.f32 	%f731, %f727, %f690, %f651;
	fma.rn.f32 	%f732, %f727, %f692, %f652;
	fma.rn.f32 	%f733, %f727, %f694, %f653;
	fma.rn.f32 	%f734, %f727, %f696, %f654;
	fma.rn.f32 	%f735, %f727, %f698, %f655;
	ld.shared.f32 	%f736, [%r43+184];
	fma.rn.f32 	%f737, %f736, %f684, %f657;
	fma.rn.f32 	%f738, %f736, %f686, %f658;
	fma.rn.f32 	%f739, %f736, %f688, %f659;
	fma.rn.f32 	%f740, %f736, %f690, %f660;
	fma.rn.f32 	%f741, %f736, %f692, %f661;
	fma.rn.f32 	%f742, %f736, %f694, %f662;
	fma.rn.f32 	%f743, %f736, %f696, %f663;
	fma.rn.f32 	%f744, %f736, %f698, %f664;
	ld.shared.f32 	%f745, [%r43+216];
	fma.rn.f32 	%f746, %f745, %f684, %f666;
	fma.rn.f32 	%f747, %f745, %f686, %f667;
	fma.rn.f32 	%f748, %f745, %f688, %f668;
	fma.rn.f32 	%f749, %f745, %f690, %f669;
	fma.rn.f32 	%f750, %f745, %f692, %f670;
	fma.rn.f32 	%f751, %f745, %f694, %f671;
	fma.rn.f32 	%f752, %f745, %f696, %f672;
	fma.rn.f32 	%f753, %f745, %f698, %f673;
	ld.shared.f32 	%f754, [%r43+248];
	fma.rn.f32 	%f755, %f754, %f684, %f675;
	fma.rn.f32 	%f756, %f754, %f686, %f676;
	fma.rn.f32 	%f757, %f754, %f688, %f677;
	fma.rn.f32 	%f758, %f754, %f690, %f678;
	fma.rn.f32 	%f759, %f754, %f692, %f679;
	fma.rn.f32 	%f760, %f754, %f694, %f680;
	fma.rn.f32 	%f761, %f754, %f696, %f681;
	fma.rn.f32 	%f762, %f754, %f698, %f682;
	ld.shared.f32 	%f763, [%r43+28];
	ld.shared.f32 	%f764, [%r47+3584];
	fma.rn.f32 	%f906, %f763, %f764, %f685;
	ld.shared.f32 	%f765, [%r47+3588];
	fma.rn.f32 	%f905, %f763, %f765, %f687;
	ld.shared.f32 	%f766, [%r47+3592];
	fma.rn.f32 	%f904, %f763, %f766, %f689;
	ld.shared.f32 	%f767, [%r47+3596];
	fma.rn.f32 	%f903, %f763, %f767, %f691;
	ld.shared.f32 	%f768, [%r47+3600];
	fma.rn.f32 	%f902, %f763, %f768, %f693;
	ld.shared.f32 	%f769, [%r47+3604];
	fma.rn.f32 	%f901, %f763, %f769, %f695;
	ld.shared.f32 	%f770, [%r47+3608];
	fma.rn.f32 	%f900, %f763, %f770, %f697;
	ld.shared.f32 	%f771, [%r47+3612];
	fma.rn.f32 	%f899, %f763, %f771, %f699;
	ld.shared.f32 	%f772, [%r43+60];
	fma.rn.f32 	%f898, %f772, %f764, %f701;
	fma.rn.f32 	%f897, %f772, %f765, %f702;
	fma.rn.f32 	%f896, %f772, %f766, %f703;
	fma.rn.f32 	%f895, %f772, %f767, %f704;
	fma.rn.f32 	%f894, %f772, %f768, %f705;
	fma.rn.f32 	%f893, %f772, %f769, %f706;
	fma.rn.f32 	%f892, %f772, %f770, %f707;
	fma.rn.f32 	%f891, %f772, %f771, %f708;
	ld.shared.f32 	%f773, [%r43+92];
	fma.rn.f32 	%f890, %f773, %f764, %f710;
	fma.rn.f32 	%f889, %f773, %f765, %f711;
	fma.rn.f32 	%f888, %f773, %f766, %f712;
	fma.rn.f32 	%f887, %f773, %f767, %f713;
	fma.rn.f32 	%f886, %f773, %f768, %f714;
	fma.rn.f32 	%f885, %f773, %f769, %f715;
	fma.rn.f32 	%f884, %f773, %f770, %f716;
	fma.rn.f32 	%f883, %f773, %f771, %f717;
	ld.shared.f32 	%f774, [%r43+124];
	fma.rn.f32 	%f882, %f774, %f764, %f719;
	fma.rn.f32 	%f881, %f774, %f765, %f720;
	fma.rn.f32 	%f880, %f774, %f766, %f721;
	fma.rn.f32 	%f879, %f774, %f767, %f722;
	fma.rn.f32 	%f878, %f774, %f768, %f723;
	fma.rn.f32 	%f877, %f774, %f769, %f724;
	fma.rn.f32 	%f876, %f774, %f770, %f725;
	fma.rn.f32 	%f875, %f774, %f771, %f726;
	ld.shared.f32 	%f775, [%r43+156];
	fma.rn.f32 	%f874, %f775, %f764, %f728;
	fma.rn.f32 	%f873, %f775, %f765, %f729;
	fma.rn.f32 	%f872, %f775, %f766, %f730;
	fma.rn.f32 	%f871, %f775, %f767, %f731;
	fma.rn.f32 	%f870, %f775, %f768, %f732;
	fma.rn.f32 	%f869, %f775, %f769, %f733;
	fma.rn.f32 	%f868, %f775, %f770, %f734;
	fma.rn.f32 	%f867, %f775, %f771, %f735;
	ld.shared.f32 	%f776, [%r43+188];
	fma.rn.f32 	%f866, %f776, %f764, %f737;
	fma.rn.f32 	%f865, %f776, %f765, %f738;
	fma.rn.f32 	%f864, %f776, %f766, %f739;
	fma.rn.f32 	%f863, %f776, %f767, %f740;
	fma.rn.f32 	%f862, %f776, %f768, %f741;
	fma.rn.f32 	%f861, %f776, %f769, %f742;
	fma.rn.f32 	%f860, %f776, %f770, %f743;
	fma.rn.f32 	%f859, %f776, %f771, %f744;
	ld.shared.f32 	%f777, [%r43+220];
	fma.rn.f32 	%f858, %f777, %f764, %f746;
	fma.rn.f32 	%f857, %f777, %f765, %f747;
	fma.rn.f32 	%f856, %f777, %f766, %f748;
	fma.rn.f32 	%f855, %f777, %f767, %f749;
	fma.rn.f32 	%f854, %f777, %f768, %f750;
	fma.rn.f32 	%f853, %f777, %f769, %f751;
	fma.rn.f32 	%f852, %f777, %f770, %f752;
	fma.rn.f32 	%f851, %f777, %f771, %f753;
	ld.shared.f32 	%f778, [%r43+252];
	fma.rn.f32 	%f850, %f778, %f764, %f755;
	fma.rn.f32 	%f849, %f778, %f765, %f756;
	fma.rn.f32 	%f848, %f778, %f766, %f757;
	fma.rn.f32 	%f847, %f778, %f767, %f758;
	fma.rn.f32 	%f846, %f778, %f768, %f759;
	fma.rn.f32 	%f845, %f778, %f769, %f760;
	fma.rn.f32 	%f844, %f778, %f770, %f761;
	fma.rn.f32 	%f843, %f778, %f771, %f762;
	bar.sync 	0;
	add.s32 	%r65, %r65, 1;
	setp.eq.s32 	%p2, %r65, 0;
	add.s32 	%r64, %r64, 8;
	shl.b32 	%r48, %r61, 3;
	add.s32 	%r63, %r63, %r48;
	@%p2 bra 	$L__BB1_3;
	bra.uni 	$L__BB1_2;
$L__BB1_3:
	ld.param.u32 	%r62, [_Z15native_sgemm_v2PfS_S_iii_param_4];
	ld.param.u64 	%rd23, [_Z15native_sgemm_v2PfS_S_iii_param_2];
	cvta.to.global.u64 	%rd10, %rd23;
	mov.u32 	%r49, %tid.y;
	shl.b32 	%r50, %r49, 3;
	mov.u32 	%r51, %ctaid.y;
	shl.b32 	%r52, %r51, 7;
	add.s32 	%r53, %r52, %r50;
	mov.u32 	%r54, %tid.x;
	shl.b32 	%r55, %r54, 3;
	mov.u32 	%r56, %ctaid.x;
	shl.b32 	%r57, %r56, 7;
	add.s32 	%r58, %r57, %r55;
	mad.lo.s32 	%r59, %r53, %r62, %r58;
	mul.wide.s32 	%rd11, %r59, 4;
	add.s64 	%rd12, %rd10, %rd11;
	st.global.v4.f32 	[%rd12], {%f906, %f905, %f904, %f903};
	st.global.v4.f32 	[%rd12+16], {%f902, %f901, %f900, %f899};
	mul.wide.s32 	%rd13, %r62, 4;
	add.s64 	%rd14, %rd12, %rd13;
	st.global.v4.f32 	[%rd14], {%f898, %f897, %f896, %f895};
	st.global.v4.f32 	[%rd14+16], {%f894, %f893, %f892, %f891};
	add.s64 	%rd15, %rd14, %rd13;
	st.global.v4.f32 	[%rd15], {%f890, %f889, %f888, %f887};
	st.global.v4.f32 	[%rd15+16], {%f886, %f885, %f884, %f883};
	add.s64 	%rd16, %rd15, %rd13;
	st.global.v4.f32 	[%rd16], {%f882, %f881, %f880, %f879};
	st.global.v4.f32 	[%rd16+16], {%f878, %f877, %f876, %f875};
	add.s64 	%rd17, %rd16, %rd13;
	st.global.v4.f32 	[%rd17], {%f874, %f873, %f872, %f871};
	st.global.v4.f32 	[%rd17+16], {%f870, %f869, %f868, %f867};
	add.s64 	%rd18, %rd17, %rd13;
	st.global.v4.f32 	[%rd18], {%f866, %f865, %f864, %f863};
	st.global.v4.f32 	[%rd18+16], {%f862, %f861, %f860, %f859};
	add.s64 	%rd19, %rd18, %rd13;
	st.global.v4.f32 	[%rd19], {%f858, %f857, %f856, %f855};
	st.global.v4.f32 	[%rd19+16], {%f854, %f853, %f852, %f851};
	add.s64 	%rd20, %rd19, %rd13;
	st.global.v4.f32 	[%rd20], {%f850, %f849, %f848, %f847};
	st.global.v4.f32 	[%rd20+16], {%f846, %f845, %f844, %f843};
	ret;

}


// ===== COMPILED SASS (sm_100) =====

	.target	sm_100

	.elftype	@"ET_EXEC"


//--------------------- .note.nv.tkinfo           --------------------------
	.section	.note.nv.tkinfo,"",@"SHT_NOTE"
	.sectionflags	@"SHF_NOTE_NV_TKINFO"
	.tkinfo
        /*0018*/ 	.word	0x00000002
        /*0030*/ 	.string	""
        /*0030*/ 	.string	"ptxas"
        /*0030*/ 	.string	"Cuda compilation tools, release 13.0, V13.0.88"
        /*0030*/ 	.string	"Build cuda_13.0.r13.0/compiler.36424714_0"
        /*0030*/ 	.string	"-arch sm_100 -m 64 "



//--------------------- .note.nv.cuinfo           --------------------------
	.section	.note.nv.cuinfo,"",@"SHT_NOTE"
	.sectionflags	@"SHF_NOTE_NV_CUINFO"
        /*0018*/ 	.short	0x0002
        /*001a*/ 	.short	0x0064
        /*001c*/ 	.short	0x0082
	.zero		2


//--------------------- .nv.info                  --------------------------
	.section	.nv.info,"",@"SHT_CUDA_INFO"
	.align	4


	//----- nvinfo : EIATTR_REGCOUNT
	.align		4
        /*0000*/ 	.byte	0x04, 0x2f
        /*0002*/ 	.short	(.L_1 - .L_0)
	.align		4
.L_0:
        /*0004*/ 	.word	index@(_Z12native_sgemmPfS_S_iii)
        /*0008*/ 	.word	0x00000020


	//----- nvinfo : EIATTR_FRAME_SIZE
	.align		4
.L_1:
        /*000c*/ 	.byte	0x04, 0x11
        /*000e*/ 	.short	(.L_3 - .L_2)
	.align		4
.L_2:
        /*0010*/ 	.word	index@(_Z12native_sgemmPfS_S_iii)
        /*0014*/ 	.word	0x00000000


	//----- nvinfo : EIATTR_REGCOUNT
	.align		4
.L_3:
        /*0018*/ 	.byte	0x04, 0x2f
        /*001a*/ 	.short	(.L_5 - .L_4)
	.align		4
.L_4:
        /*001c*/ 	.word	index@(_Z15native_sgemm_v2PfS_S_iii)
        /*0020*/ 	.word	0x00000080


	//----- nvinfo : EIATTR_FRAME_SIZE
	.align		4
.L_5:
        /*0024*/ 	.byte	0x04, 0x11
        /*0026*/ 	.short	(.L_7 - .L_6)
	.align		4
.L_6:
        /*0028*/ 	.word	index@(_Z15native_sgemm_v2PfS_S_iii)
        /*002c*/ 	.word	0x00000000


	//----- nvinfo : EIATTR_MIN_STACK_SIZE
	.align		4
.L_7:
        /*0030*/ 	.byte	0x04, 0x12
        /*0032*/ 	.short	(.L_9 - .L_8)
	.align		4
.L_8:
        /*0034*/ 	.word	index@(_Z15native_sgemm_v2PfS_S_iii)
        /*0038*/ 	.word	0x00000000


	//----- nvinfo : EIATTR_MIN_STACK_SIZE
	.align		4
.L_9:
        /*003c*/ 	.byte	0x04, 0x12
        /*003e*/ 	.short	(.L_11 - .L_10)
	.align		4
.L_10:
        /*0040*/ 	.word	index@(_Z12native_sgemmPfS_S_iii)
        /*0044*/ 	.word	0x00000000
.L_11:


//--------------------- .nv.compat                --------------------------
	.section	.nv.compat,"",@"SHT_CUDA_COMPAT_INFO"
	.align	4
        /*0000*/ 	.byte	0x02, 0x09, 0x00, 0x00, 0x02, 0x02, 0x01, 0x00, 0x02, 0x05, 0x05, 0x00, 0x03, 0x07, 0x01, 0x01
        /*0010*/ 	.byte	0x02, 0x03, 0x00, 0x00, 0x02, 0x06, 0x01, 0x00, 0x04, 0x0b, 0x08, 0x00, 0x09, 0x00, 0x00, 0x00
        /*0020*/ 	.byte	0x00, 0x00, 0x00, 0x00


//--------------------- .nv.info._Z15native_sgemm_v2PfS_S_iii --------------------------
	.section	.nv.info._Z15native_sgemm_v2PfS_S_iii,"",@"SHT_CUDA_INFO"
	.sectionflags	@""
	.align	4


	//----- nvinfo : EIATTR_CUDA_API_VERSION
	.align		4
        /*0000*/ 	.byte	0x04, 0x37
        /*0002*/ 	.short	(.L_13 - .L_12)
.L_12:
        /*0004*/ 	.word	0x00000082


	//----- nvinfo : EIATTR_KPARAM_INFO
	.align		4
.L_13:
        /*0008*/ 	.byte	0x04, 0x17
        /*000a*/ 	.short	(.L_15 - .L_14)
.L_14:
        /*000c*/ 	.word	0x00000000
        /*0010*/ 	.short	0x0005
        /*0012*/ 	.short	0x0020
        /*0014*/ 	.byte	0x00, 0xf0, 0x11, 0x00


	//----- nvinfo : EIATTR_KPARAM_INFO
	.align		4
.L_15:
        /*0018*/ 	.byte	0x04, 0x17
        /*001a*/ 	.short	(.L_17 - .L_16)
.L_16:
        /*001c*/ 	.word	0x00000000
        /*0020*/ 	.short	0x0004
        /*0022*/ 	.short	0x001c
        /*0024*/ 	.byte	0x00, 0xf0, 0x11, 0x00


	//----- nvinfo : EIATTR_KPARAM_INFO
	.align		4
.L_17:
        /*0028*/ 	.byte	0x04, 0x17
        /*002a*/ 	.short	(.L_19 - .L_18)
.L_18:
        /*002c*/ 	.word	0x00000000
        /*0030*/ 	.short	0x0003
        /*0032*/ 	.short	0x0018
        /*0034*/ 	.byte	0x00, 0xf0, 0x11, 0x00


	//----- nvinfo : EIATTR_KPARAM_INFO
	.align		4
.L_19:
        /*0038*/ 	.byte	0x04, 0x17
        /*003a*/ 	.short	(.L_21 - .L_20)
.L_20:
        /*003c*/ 	.word	0x00000000
        /*0040*/ 	.short	0x0002
        /*0042*/ 	.short	0x0010
        /*0044*/ 	.byte	0x00, 0xf5, 0x21, 0x00


	//----- nvinfo : EIATTR_KPARAM_INFO
	.align		4
.L_21:
        /*0048*/ 	.byte	0x04, 0x17
        /*004a*/ 	.short	(.L_23 - .L_22)
.L_22:
        /*004c*/ 	.word	0x00000000
        /*0050*/ 	.short	0x0001
        /*0052*/ 	.short	0x0008
        /*0054*/ 	.byte	0x00, 0xf5, 0x21, 0x00


	//----- nvinfo : EIATTR_KPARAM_INFO
	.align		4
.L_23:
        /*0058*/ 	.byte	0x04, 0x17
        /*005a*/ 	.short	(.L_25 - .L_24)
.L_24:
        /*005c*/ 	.word	0x00000000
        /*0060*/ 	.short	0x0000
        /*0062*/ 	.short	0x0000
        /*0064*/ 	.byte	0x00, 0xf5, 0x21, 0x00


	//----- nvinfo : EIATTR_SPARSE_MMA_MASK
	.align		4
.L_25:
        /*0068*/ 	.byte	0x03, 0x50
        /*006a*/ 	.short	0x0000


	//----- nvinfo : EIATTR_MAXREG_COUNT
	.align		4
        /*006c*/ 	.byte	0x03, 0x1b
        /*006e*/ 	.short	0x00ff


	//----- nvinfo : EIATTR_NUM_BARRIERS
	.align		4
        /*0070*/ 	.byte	0x02, 0x4c
        /*0072*/ 	.byte	0x01
	.zero		1


	//----- nvinfo : EIATTR_MERCURY_ISA_VERSION
	.align		4
        /*0074*/ 	.byte	0x03, 0x5f
        /*0076*/ 	.short	0x0101


	//----- nvinfo : EIATTR_VRC_CTA_INIT_COUNT
	.align		4
        /*0078*/ 	.byte	0x02, 0x4a
	.zero		1
	.zero		1


	//----- nvinfo : EIATTR_EXIT_INSTR_OFFSETS
	.align		4
        /*007c*/ 	.byte	0x04, 0x1c
        /*007e*/ 	.short	(.L_27 - .L_26)


	//   ....[0]....
.L_26:
        /*0080*/ 	.word	0x00002a00


	//----- nvinfo : EIATTR_CBANK_PARAM_SIZE
	.align		4
.L_27:
        /*0084*/ 	.byte	0x03, 0x19
        /*0086*/ 	.short	0x0024


	//----- nvinfo : EIATTR_PARAM_CBANK
	.align		4
        /*0088*/ 	.byte	0x04, 0x0a
        /*008a*/ 	.short	(.L_29 - .L_28)
	.align		4
.L_28:
        /*008c*/ 	.word	index@(.nv.constant0._Z15native_sgemm_v2PfS_S_iii)
        /*0090*/ 	.short	0x0380
        /*0092*/ 	.short	0x0024


	//----- nvinfo : EIATTR_SW_WAR
	.align		4
.L_29:
        /*0094*/ 	.byte	0x04, 0x36
        /*0096*/ 	.short	(.L_31 - .L_30)
.L_30:
        /*0098*/ 	.word	0x00000008
.L_31:


//--------------------- .nv.info._Z12native_sgemmPfS_S_iii --------------------------
	.section	.nv.info._Z12native_sgemmPfS_S_iii,"",@"SHT_CUDA_INFO"
	.sectionflags	@""
	.align	4


	//----- nvinfo : EIATTR_CUDA_API_VERSION
	.align		4
        /*0000*/ 	.byte	0x04, 0x37
        /*0002*/ 	.short	(.L_33 - .L_32)
.L_32:
        /*0004*/ 	.word	0x00000082


	//----- nvinfo : EIATTR_KPARAM_INFO
	.align		4
.L_33:
        /*0008*/ 	.byte	0x04, 0x17
        /*000a*/ 	.short	(.L_35 - .L_34)
.L_34:
        /*000c*/ 	.word	0x00000000
        /*0010*/ 	.short	0x0005
        /*0012*/ 	.short	0x0020
        /*0014*/ 	.byte	0x00, 0xf0, 0x11, 0x00


	//----- nvinfo : EIATTR_KPARAM_INFO
	.align		4
.L_35:
        /*0018*/ 	.byte	0x04, 0x17
        /*001a*/ 	.short	(.L_37 - .L_36)
.L_36:
        /*001c*/ 	.word	0x00000000
        /*0020*/ 	.short	0x0004
        /*0022*/ 	.short	0x001c
        /*0024*/ 	.byte	0x00, 0xf0, 0x11, 0x00


	//----- nvinfo : EIATTR_KPARAM_INFO
	.align		4
.L_37:
        /*0028*/ 	.byte	0x04, 0x17
        /*002a*/ 	.short	(.L_39 - .L_38)
.L_38:
        /*002c*/ 	.word	0x00000000
        /*0030*/ 	.short	0x0003
        /*0032*/ 	.short	0x0018
        /*0034*/ 	.byte	0x00, 0xf0, 0x11, 0x00


	//----- nvinfo : EIATTR_KPARAM_INFO
	.align		4
.L_39:
        /*0038*/ 	.byte	0x04, 0x17
        /*003a*/ 	.short	(.L_41 - .L_40)
.L_40:
        /*003c*/ 	.word	0x00000000
        /*0040*/ 	.short	0x0002
        /*0042*/ 	.short	0x0010
        /*0044*/ 	.byte	0x00, 0xf5, 0x21, 0x00


	//----- nvinfo : EIATTR_KPARAM_INFO
	.align		4
.L_41:
        /*0048*/ 	.byte	0x04, 0x17
        /*004a*/ 	.short	(.L_43 - .L_42)
.L_42:
        /*004c*/ 	.word	0x00000000
        /*0050*/ 	.short	0x0001
        /*0052*/ 	.short	0x0008
        /*0054*/ 	.byte	0x00, 0xf5, 0x21, 0x00


	//----- nvinfo : EIATTR_KPARAM_INFO
	.align		4
.L_43:
        /*0058*/ 	.byte	0x04, 0x17
        /*005a*/ 	.short	(.L_45 - .L_44)
.L_44:
        /*005c*/ 	.word	0x00000000
        /*0060*/ 	.short	0x0000
        /*0062*/ 	.short	0x0000
        /*0064*/ 	.byte	0x00, 0xf5, 0x21, 0x00


	//----- nvinfo : EIATTR_SPARSE_MMA_MASK
	.align		4
.L_45:
        /*0068*/ 	.byte	0x03, 0x50
        /*006a*/ 	.short	0x0000


	//----- nvinfo : EIATTR_MAXREG_COUNT
	.align		4
        /*006c*/ 	.byte	0x03, 0x1b
        /*006e*/ 	.short	0x00ff


	//----- nvinfo : EIATTR_MERCURY_ISA_VERSION
	.align		4
        /*0070*/ 	.byte	0x03, 0x5f
        /*0072*/ 	.short	0x0101


	//----- nvinfo : EIATTR_VRC_CTA_INIT_COUNT
	.align		4
        /*0074*/ 	.byte	0x02, 0x4a
	.zero		1
	.zero		1


	//----- nvinfo : EIATTR_EXIT_INSTR_OFFSETS
	.align		4
        /*0078*/ 	.byte	0x04, 0x1c
        /*007a*/ 	.short	(.L_47 - .L_46)


	//   ....[0]....
.L_46:
        /*007c*/ 	.word	0x000000c0


	//   ....[1]....
        /*0080*/ 	.word	0x000008e0


	//----- nvinfo : EIATTR_CBANK_PARAM_SIZE
	.align		4
.L_47:
        /*0084*/ 	.byte	0x03, 0x19
        /*0086*/ 	.short	0x0024


	//----- nvinfo : EIATTR_PARAM_CBANK
	.align		4
        /*0088*/ 	.byte	0x04, 0x0a
        /*008a*/ 	.short	(.L_49 - .L_48)
	.align		4
.L_48:
        /*008c*/ 	.word	index@(.nv.constant0._Z12native_sgemmPfS_S_iii)
        /*0090*/ 	.short	0x0380
        /*0092*/ 	.short	0x0024


	//----- nvinfo : EIATTR_SW_WAR
	.align		4
.L_49:
        /*0094*/ 	.byte	0x04, 0x36
        /*0096*/ 	.short	(.L_51 - .L_50)
.L_50:
        /*0098*/ 	.word	0x00000008
.L_51:


//--------------------- .nv.callgraph             --------------------------
	.section	.nv.callgraph,"",@"SHT_CUDA_CALLGRAPH"
	.align	4
	.sectionentsize	8
	.align		4
        /*0000*/ 	.word	0x00000000
	.align		4
        /*0004*/ 	.word	0xffffffff
	.align		4
        /*0008*/ 	.word	0x00000000
	.align		4
        /*000c*/ 	.word	0xfffffffe
	.align		4
        /*0010*/ 	.word	0x00000000
	.align		4
        /*0014*/ 	.word	0xfffffffd
	.align		4
        /*0018*/ 	.word	0x00000000
	.align		4
        /*001c*/ 	.word	0xfffffffc


//--------------------- .text._Z15native_sgemm_v2PfS_S_iii --------------------------
	.section	.text._Z15native_sgemm_v2PfS_S_iii,"ax",@progbits
	.align	128
        .global         _Z15native_sgemm_v2PfS_S_iii
        .type           _Z15native_sgemm_v2PfS_S_iii,@function
        .size           _Z15native_sgemm_v2PfS_S_iii,(.L_x_8 - _Z15native_sgemm_v2PfS_S_iii)
        .other          _Z15native_sgemm_v2PfS_S_iii,@"STO_CUDA_ENTRY STV_DEFAULT"
_Z15native_sgemm_v2PfS_S_iii:
.text._Z15native_sgemm_v2PfS_S_iii:
[----:B------:R-:W-:Y:S01]  /*0000*/  LDC R1, c[0x0][0x37c] ;  /* 0x0000df00ff017b82 */ /* 0x000fe20000000800 */
[----:B------:R-:W0:Y:S01]  /*0010*/  LDCU UR9, c[0x0][0x3a0] ;  /* 0x00007400ff0977ac */ /* 0x000e220008000800 */
[----:B------:R-:W1:Y:S01]  /*0020*/  S2R R0, SR_TID.X ;  /* 0x0000000000007919 */ /* 0x000e620000002100 */
[----:B------:R-:W-:Y:S02]  /*0030*/  CS2R R70, SRZ ;  /* 0x0000000000467805 */ /* 0x000fe4000001ff00 */
[----:B------:R-:W-:Y:S02]  /*0040*/  CS2R R68, SRZ ;  /* 0x0000000000447805 */ /* 0x000fe4000001ff00 */
[----:B------:R-:W-:Y:S01]  /*0050*/  CS2R R66, SRZ ;  /* 0x0000000000427805 */ /* 0x000fe2000001ff00 */
[----:B------:R-:W2:Y:S01]  /*0060*/  S2R R3, SR_TID.Y ;  /* 0x0000000000037919 */ /* 0x000ea20000002200 */
[----:B------:R-:W-:Y:S02]  /*0070*/  CS2R R64, SRZ ;  /* 0x0000000000407805 */ /* 0x000fe4000001ff00 */
[----:B------:R-:W-:-:S02]  /*0080*/  CS2R R62, SRZ ;  /* 0x00000000003e7805 */ /* 0x000fc4000001ff00 */
[----:B------:R-:W-:Y:S02]  /*0090*/  CS2R R60, SRZ ;  /* 0x00000000003c7805 */ /* 0x000fe4000001ff00 */
[----:B------:R-:W-:Y:S02]  /*00a0*/  CS2R R58, SRZ ;  /* 0x00000000003a7805 */ /* 0x000fe4000001ff00 */
[----:B------:R-:W-:Y:S02]  /*00b0*/  CS2R R56, SRZ ;  /* 0x0000000000387805 */ /* 0x000fe4000001ff00 */
[----:B------:R-:W-:Y:S02]  /*00c0*/  CS2R R54, SRZ ;  /* 0x0000000000367805 */ /* 0x000fe4000001ff00 */
[----:B------:R-:W-:Y:S02]  /*00d0*/  CS2R R52, SRZ ;  /* 0x0000000000347805 */ /* 0x000fe4000001ff00 */
[----:B------:R-:W-:-:S02]  /*00e0*/  CS2R R50, SRZ ;  /* 0x0000000000327805 */ /* 0x000fc4000001ff00 */
[----:B------:R-:W-:Y:S02]  /*00f0*/  CS2R R48, SRZ ;  /* 0x0000000000307805 */ /* 0x000fe4000001ff00 */
[----:B------:R-:W-:Y:S02]  /*0100*/  CS2R R46, SRZ ;  /* 0x00000000002e7805 */ /* 0x000fe4000001ff00 */
[----:B------:R-:W-:Y:S02]  /*0110*/  CS2R R44, SRZ ;  /* 0x00000000002c7805 */ /* 0x000fe4000001ff00 */
[----:B------:R-:W-:Y:S01]  /*0120*/  CS2R R42, SRZ ;  /* 0x00000000002a7805 */ /* 0x000fe2000001ff00 */
[----:B0-----:R-:W-:Y:S01]  /*0130*/  UISETP.GE.AND UP0, UPT, UR9, 0x1, UPT ;  /* 0x000000010900788c */ /* 0x001fe2000bf06270 */
        /* <DEDUP_REMOVED lines=16> */
[----:B------:R-:W-:Y:S01]  /*0240*/  CS2R R8, SRZ ;  /* 0x0000000000087805 */ /* 0x000fe2000001ff00 */
[----:B------:R-:W0:Y:S01]  /*0250*/  LDCU.64 UR10, c[0x0][0x358] ;  /* 0x00006b00ff0a77ac */ /* 0x000e220008000a00 */
[----:B-12---:R-:W-:Y:S05]  /*0260*/  BRA.U !UP0, `(.L_x_0) ;  /* 0x0000002508607547 */ /* 0x006fea000b800000 */
[----:B------:R-:W1:Y:S01]  /*0270*/  S2UR UR8, SR_CgaCtaId ;  /* 0x00000000000879c3 */ /* 0x000e620000008800 */
[----:B------:R-:W2:Y:S01]  /*0280*/  S2R R5, SR_CTAID.Y ;  /* 0x0000000000057919 */ /* 0x000ea20000002600 */
[----:B------:R-:W3:Y:S01]  /*0290*/  LDCU UR7, c[0x0][0x360] ;  /* 0x00006c00ff0777ac */ /* 0x000ee20008000800 */
[----:B------:R-:W-:Y:S01]  /*02a0*/  UMOV UR6, 0x400 ;  /* 0x0000040000067882 */ /* 0x000fe20000000000 */
[----:B------:R-:W-:-:S04]  /*02b0*/  UIADD3 UR5, UPT, UPT, UR9, 0x7, URZ ;  /* 0x0000000709057890 */ /* 0x000fc8000fffe0ff */
[----:B------:R-:W4:Y:S01]  /*02c0*/  S2UR UR4, SR_CTAID.X ;  /* 0x00000000000479c3 */ /* 0x000f220000002500 */
[----:B------:R-:W-:-:S04]  /*02d0*/  USHF.R.U32.HI UR5, URZ, 0x3, UR5 ;  /* 0x00000003ff057899 */ /* 0x000fc80008011605 */
[----:B------:R-:W-:-:S03]  /*02e0*/  UIADD3 UR5, UPT, UPT, -UR5, URZ, URZ ;  /* 0x000000ff05057290 */ /* 0x000fc6000fffe1ff */
[----:B------:R-:W5:Y:S01]  /*02f0*/  LDC R73, c[0x0][0x39c] ;  /* 0x0000e700ff497b82 */ /* 0x000f620000000800 */
[----:B---3--:R-:W-:Y:S01]  /*0300*/  IMAD R0, R3, UR7, R0 ;  /* 0x0000000703007c24 */ /* 0x008fe2000f8e0200 */
[----:B------:R-:W-:Y:S02]  /*0310*/  UIADD3 UR7, UPT, UPT, UR6, 0x1000, URZ ;  /* 0x0000100006077890 */ /* 0x000fe4000fffe0ff */
[----:B-1----:R-:W-:Y:S02]  /*0320*/  ULEA UR6, UR8, UR6, 0x18 ;  /* 0x0000000608067291 */ /* 0x002fe4000f8ec0ff */
[--C-:B------:R-:W-:Y:S01]  /*0330*/  SHF.R.U32.HI R4, RZ, 0x5, R0.reuse ;  /* 0x00000005ff047819 */ /* 0x100fe20000011600 */
[----:B------:R-:W-:Y:S01]  /*0340*/  ULEA UR7, UR8, UR7, 0x18 ;  /* 0x0000000708077291 */ /* 0x000fe2000f8ec0ff */
[----:B------:R-:W-:Y:S02]  /*0350*/  SHF.L.U32 R3, R0, 0x2, RZ ;  /* 0x0000000200037819 */ /* 0x000fe400000006ff */
[----:B------:R-:W-:-:S02]  /*0360*/  SHF.R.U32.HI R2, RZ, 0x1, R0 ;  /* 0x00000001ff027819 */ /* 0x000fc40000011600 */
[----:B------:R-:W-:Y:S01]  /*0370*/  SHF.L.U32 R0, R0, 0x4, RZ ;  /* 0x0000000400007819 */ /* 0x000fe200000006ff */
[----:B----4-:R-:W-:Y:S01]  /*0380*/  USHF.L.U32 UR4, UR4, 0x7, URZ ;  /* 0x0000000704047899 */ /* 0x010fe200080006ff */
[----:B------:R-:W-:Y:S02]  /*0390*/  LEA R100, R4, UR7, 0x9 ;  /* 0x0000000704647c11 */ /* 0x000fe4000f8e48ff */
[----:B------:R-:W-:Y:S02]  /*03a0*/  LOP3.LUT R71, R0, 0x1f0, RZ, 0xc0, !PT ;  /* 0x000001f000477812 */ /* 0x000fe400078ec0ff */
[----:B--2---:R-:W-:Y:S02]  /*03b0*/  LEA R5, R5, R2, 0x7 ;  /* 0x0000000205057211 */ /* 0x004fe400078e38ff */
[----:B------:R-:W-:Y:S01]  /*03c0*/  LOP3.LUT R6, R3, 0x4, RZ, 0xc0, !PT ;  /* 0x0000000403067812 */ /* 0x000fe200078ec0ff */
[----:B-----5:R-:W-:Y:S01]  /*03d0*/  IMAD R73, R4, R73, UR4 ;  /* 0x0000000404497e24 */ /* 0x020fe2000f8e0249 */
[----:B------:R-:W-:-:S02]  /*03e0*/  LEA R7, R2, UR6, 0x5 ;  /* 0x0000000602077c11 */ /* 0x000fc4000f8e28ff */
[----:B------:R-:W-:Y:S01]  /*03f0*/  LOP3.LUT R4, R0, 0x10, RZ, 0xc0, !PT ;  /* 0x0000001000047812 */ /* 0x000fe200078ec0ff */
[----:B------:R-:W-:Y:S01]  /*0400*/  IMAD R6, R5, UR9, R6 ;  /* 0x0000000905067c24 */ /* 0x000fe2000f8e0206 */
[----:B------:R-:W-:Y:S02]  /*0410*/  LOP3.LUT R2, R3, 0x7c, RZ, 0xc0, !PT ;  /* 0x0000007c03027812 */ /* 0x000fe400078ec0ff */
[----:B------:R-:W-:Y:S01]  /*0420*/  IADD3 R100, PT, PT, R100, R71, RZ ;  /* 0x0000004764647210 */ /* 0x000fe20007ffe0ff */
[----:B------:R-:W-:Y:S01]  /*0430*/  HFMA2 R71, -RZ, RZ, 0, 0 ;  /* 0x00000000ff477431 */ /* 0x000fe200000001ff */
[----:B------:R-:W-:Y:S02]  /*0440*/  IADD3 R7, PT, PT, R7, R4, RZ ;  /* 0x0000000407077210 */ /* 0x000fe40007ffe0ff */
[----:B------:R-:W-:-:S07]  /*0450*/  IADD3 R2, PT, PT, R2, R73, RZ ;  /* 0x0000004902027210 */ /* 0x000fce0007ffe0ff */
.L_x_1:
[----:B------:R-:W1:Y:S08]  /*0460*/  LDC.64 R72, c[0x0][0x380] ;  /* 0x0000e000ff487b82 */ /* 0x000e700000000a00 */
[----:B------:R-:W2:Y:S01]  /*0470*/  LDC.64 R74, c[0x0][0x388] ;  /* 0x0000e200ff4a7b82 */ /* 0x000ea20000000a00 */
[----:B-1----:R-:W-:-:S05]  /*0480*/  IMAD.WIDE R72, R6, 0x4, R72 ;  /* 0x0000000406487825 */ /* 0x002fca00078e0248 */
[----:B0-----:R-:W3:Y:S01]  /*0490*/  LDG.E.128 R104, desc[UR10][R72.64] ;  /* 0x0000000a48687981 */ /* 0x001ee2000c1e1d00 */
[----:B--2---:R-:W-:-:S05]  /*04a0*/  IMAD.WIDE R74, R2, 0x4, R74 ;  /* 0x00000004024a7825 */ /* 0x004fca00078e024a */
[----:B------:R-:W2:Y:S01]  /*04b0*/  LDG.E.128 R108, desc[UR10][R74.64] ;  /* 0x0000000a4a6c7981 */ /* 0x000ea2000c1e1d00 */
[----:B------:R-:W0:Y:S01]  /*04c0*/  S2UR UR6, SR_CgaCtaId ;  /* 0x00000000000679c3 */ /* 0x000e220000008800 */
[----:B------:R-:W1:Y:S01]  /*04d0*/  S2R R3, SR_TID.Y ;  /* 0x0000000000037919 */ /* 0x000e620000002200 */
[----:B------:R-:W4:Y:S01]  /*04e0*/  S2R R0, SR_TID.X ;  /* 0x0000000000007919 */ /* 0x000f220000002100 */
[----:B------:R-:W-:Y:S02]  /*04f0*/  UMOV UR4, 0x400 ;  /* 0x0000040000047882 */ /* 0x000fe40000000000 */
[----:B------:R-:W-:Y:S02]  /*0500*/  UIADD3 UR7, UPT, UPT, UR4, 0x1000, URZ ;  /* 0x0000100004077890 */ /* 0x000fe4000fffe0ff */
[----:B0-----:R-:W-:Y:S02]  /*0510*/  ULEA UR4, UR6, UR4, 0x18 ;  /* 0x0000000406047291 */ /* 0x001fe4000f8ec0ff */
[----:B------:R-:W-:-:S04]  /*0520*/  ULEA UR7, UR6, UR7, 0x18 ;  /* 0x0000000706077291 */ /* 0x000fc8000f8ec0ff */
[----:B-1----:R-:W-:Y:S02]  /*0530*/  LEA R5, R3, UR4, 0x8 ;  /* 0x0000000403057c11 */ /* 0x002fe4000f8e40ff */
[----:B----4-:R-:W-:Y:S01]  /*0540*/  LEA R4, R0, UR7, 0x5 ;  /* 0x0000000700047c11 */ /* 0x010fe2000f8e28ff */
[----:B---3--:R-:W-:Y:S04]  /*0550*/  STS.128 [R7], R104 ;  /* 0x0000006807007388 */ /* 0x008fe80000000c00 */
[----:B--2---:R-:W-:Y:S01]  /*0560*/  STS.128 [R100], R108 ;  /* 0x0000006c64007388 */ /* 0x004fe20000000c00 */
[----:B------:R-:W-:Y:S06]  /*0570*/  BAR.SYNC.DEFER_BLOCKING 0x0 ;  /* 0x0000000000007b1d */ /* 0x000fec0000010000 */
[----:B------:R-:W-:Y:S04]  /*0580*/  LDS.128 R72, [R5] ;  /* 0x0000000005487984 */ /* 0x000fe80000000c00 */
[----:B------:R-:W0:Y:S04]  /*0590*/  LDS.128 R76, [R4] ;  /* 0x00000000044c7984 */ /* 0x000e280000000c00 */
[----:B------:R-:W1:Y:S04]  /*05a0*/  LDS.128 R80, [R4+0x10] ;  /* 0x0000100004507984 */ /* 0x000e680000000c00 */
[----:B------:R-:W2:Y:S04]  /*05b0*/  LDS.128 R92, [R4+0x210] ;  /* 0x00021000045c7984 */ /* 0x000ea80000000c00 */
[----:B------:R-:W3:Y:S04]  /*05c0*/  LDS.128 R84, [R5+0x20] ;  /* 0x0000200005547984 */ /* 0x000ee80000000c00 */
[----:B------:R-:W4:Y:S04]  /*05d0*/  LDS.128 R88, [R4+0x200] ;  /* 0x0002000004587984 */ /* 0x000f280000000c00 */
[----:B------:R-:W5:Y:S01]  /*05e0*/  LDS.128 R96, [R5+0x40] ;  /* 0x0000400005607984 */ /* 0x000f620000000c00 */
[C---:B0-----:R-:W-:Y:S01]  /*05f0*/  FFMA R101, R72.reuse, R76, R8 ;  /* 0x0000004c48657223 */ /* 0x041fe20000000008 */
[C---:B------:R-:W-:Y:S01]  /*0600*/  FFMA R102, R72.reuse, R77, R9 ;  /* 0x0000004d48667223 */ /* 0x040fe20000000009 */
[C---:B------:R-:W-:Y:S01]  /*0610*/  FFMA R115, R72.reuse, R78, R10 ;  /* 0x0000004e48737223 */ /* 0x040fe2000000000a */
[----:B------:R-:W-:-:S02]  /*0620*/  FFMA R104, R72, R79, R11 ;  /* 0x0000004f48687223 */ /* 0x000fc4000000000b */
[----:B------:R-:W0:Y:S01]  /*0630*/  LDS.128 R8, [R5+0x60] ;  /* 0x0000600005087984 */ /* 0x000e220000000c00 */
[C---:B-1----:R-:W-:Y:S01]  /*0640*/  FFMA R103, R72.reuse, R80, R12 ;  /* 0x0000005048677223 */ /* 0x042fe2000000000c */
[C---:B------:R-:W-:Y:S01]  /*0650*/  FFMA R12, R72.reuse, R81, R13 ;  /* 0x00000051480c7223 */ /* 0x040fe2000000000d */
[C---:B------:R-:W-:Y:S01]  /*0660*/  FFMA R107, R72.reuse, R82, R14 ;  /* 0x00000052486b7223 */ /* 0x040fe2000000000e */
[----:B------:R-:W-:Y:S02]  /*0670*/  FFMA R72, R72, R83, R15 ;  /* 0x0000005348487223 */ /* 0x000fe4000000000f */
[C---:B--2---:R-:W-:Y:S02]  /*0680*/  FFMA R105, R73.reuse, R93, R12 ;  /* 0x0000005d49697223 */ /* 0x044fe4000000000c */
[----:B------:R-:W1:Y:S01]  /*0690*/  LDS.128 R12, [R5+0x80] ;  /* 0x00008000050c7984 */ /* 0x000e620000000c00 */
[----:B---3--:R-:W-:Y:S01]  /*06a0*/  FFMA R106, R84, R77, R17 ;  /* 0x0000004d546a7223 */ /* 0x008fe20000000011 */
[----:B------:R-:W-:Y:S01]  /*06b0*/  FFMA R117, R76, R84, R16 ;  /* 0x000000544c757223 */ /* 0x000fe20000000010 */
[----:B------:R-:W-:Y:S01]  /*06c0*/  FFMA R119, R84, R78, R18 ;  /* 0x0000004e54777223 */ /* 0x000fe20000000012 */
[----:B------:R-:W-:Y:S01]  /*06d0*/  FFMA R17, R80, R84, R20 ;  /* 0x0000005450117223 */ /* 0x000fe20000000014 */
[C---:B------:R-:W-:Y:S01]  /*06e0*/  FFMA R16, R84.reuse, R79, R19 ;  /* 0x0000004f54107223 */ /* 0x040fe20000000013 */
[C---:B------:R-:W-:Y:S01]  /*06f0*/  FFMA R18, R84.reuse, R81, R21 ;  /* 0x0000005154127223 */ /* 0x040fe20000000015 */
[----:B------:R-:W-:Y:S01]  /*0700*/  FFMA R20, R84, R83, R23 ;  /* 0x0000005354147223 */ /* 0x000fe20000000017 */
[----:B----4-:R-:W-:Y:S01]  /*0710*/  FFMA R111, R88, R73, R101 ;  /* 0x00000049586f7223 */ /* 0x010fe20000000065 */
[----:B------:R-:W-:Y:S01]  /*0720*/  FFMA R109, R84, R82, R22 ;  /* 0x00000052546d7223 */ /* 0x000fe20000000016 */
[C---:B------:R-:W-:Y:S01]  /*0730*/  FFMA R101, R73.reuse, R91, R104 ;  /* 0x0000005b49657223 */ /* 0x040fe20000000068 */
[C---:B------:R-:W-:Y:S01]  /*0740*/  FFMA R113, R73.reuse, R89, R102 ;  /* 0x0000005949717223 */ /* 0x040fe20000000066 */
[C---:B------:R-:W-:Y:S01]  /*0750*/  FFMA R115, R73.reuse, R90, R115 ;  /* 0x0000005a49737223 */ /* 0x040fe20000000073 */
[----:B------:R-:W-:Y:S01]  /*0760*/  FFMA R103, R92, R73, R103 ;  /* 0x000000495c677223 */ /* 0x000fe20000000067 */
[C---:B------:R-:W-:Y:S01]  /*0770*/  FFMA R107, R73.reuse, R94, R107 ;  /* 0x0000005e496b7223 */ /* 0x040fe2000000006b */
[----:B------:R-:W-:Y:S01]  /*0780*/  FFMA R72, R73, R95, R72 ;  /* 0x0000005f49487223 */ /* 0x000fe20000000048 */
[-C--:B------:R-:W-:Y:S01]  /*0790*/  FFMA R104, R95, R85.reuse, R20 ;  /* 0x000000555f687223 */ /* 0x080fe20000000014 */
[----:B-----5:R-:W-:Y:S01]  /*07a0*/  FFMA R21, R76, R96, R24 ;  /* 0x000000604c157223 */ /* 0x020fe20000000018 */
[-C--:B------:R-:W-:Y:S01]  /*07b0*/  FFMA R84, R91, R85.reuse, R16 ;  /* 0x000000555b547223 */ /* 0x080fe20000000010 */
[-C--:B------:R-:W-:Y:S01]  /*07c0*/  FFMA R73, R92, R85.reuse, R17 ;  /* 0x000000555c497223 */ /* 0x080fe20000000011 */
[----:B------:R-:W-:Y:S01]  /*07d0*/  FFMA R102, R93, R85, R18 ;  /* 0x000000555d667223 */ /* 0x000fe20000000012 */
[C---:B------:R-:W-:Y:S01]  /*07e0*/  FFMA R20, R96.reuse, R77, R25 ;  /* 0x0000004d60147223 */ /* 0x040fe20000000019 */
[C---:B------:R-:W-:Y:S01]  /*07f0*/  FFMA R23, R96.reuse, R78, R26 ;  /* 0x0000004e60177223 */ /* 0x040fe2000000001a */
[C---:B------:R-:W-:Y:S01]  /*0800*/  FFMA R22, R96.reuse, R79, R27 ;  /* 0x0000004f60167223 */ /* 0x040fe2000000001b */
[----:B------:R-:W-:Y:S01]  /*0810*/  FFMA R24, R96, R81, R29 ;  /* 0x0000005160187223 */ /* 0x000fe2000000001d */
[----:B------:R-:W2:Y:S01]  /*0820*/  LDS.128 R16, [R5+0xa0] ;  /* 0x0000a00005107984 */ /* 0x000ea20000000c00 */
[-C--:B------:R-:W-:Y:S01]  /*0830*/  FFMA R117, R88, R85.reuse, R117 ;  /* 0x0000005558757223 */ /* 0x080fe20000000075 */
[-C--:B------:R-:W-:Y:S01]  /*0840*/  FFMA R106, R89, R85.reuse, R106 ;  /* 0x00000055596a7223 */ /* 0x080fe2000000006a */
[-C--:B------:R-:W-:Y:S01]  /*0850*/  FFMA R119, R90, R85.reuse, R119 ;  /* 0x000000555a777223 */ /* 0x080fe20000000077 */
[----:B------:R-:W-:Y:S01]  /*0860*/  FFMA R109, R94, R85, R109 ;  /* 0x000000555e6d7223 */ /* 0x000fe2000000006d */
[----:B------:R-:W-:Y:S01]  /*0870*/  FFMA R123, R80, R96, R28 ;  /* 0x00000060507b7223 */ /* 0x000fe2000000001c */
[C---:B------:R-:W-:Y:S01]  /*0880*/  FFMA R85, R96.reuse, R82, R30 ;  /* 0x0000005260557223 */ /* 0x040fe2000000001e */
[----:B------:R-:W-:Y:S01]  /*0890*/  FFMA R108, R96, R83, R31 ;  /* 0x00000053606c7223 */ /* 0x000fe2000000001f */
[-C--:B------:R-:W-:Y:S01]  /*08a0*/  FFMA R96, R93, R97.reuse, R24 ;  /* 0x000000615d607223 */ /* 0x080fe20000000018 */
[-C--:B------:R-:W-:Y:S01]  /*08b0*/  FFMA R30, R88, R97.reuse, R21 ;  /* 0x00000061581e7223 */ /* 0x080fe20000000015 */
[-C--:B------:R-:W-:Y:S01]  /*08c0*/  FFMA R31, R89, R97.reuse, R20 ;  /* 0x00000061591f7223 */ /* 0x080fe20000000014 */
[-C--:B------:R-:W-:Y:S01]  /*08d0*/  FFMA R29, R90, R97.reuse, R23 ;  /* 0x000000615a1d7223 */ /* 0x080fe20000000017 */
[----:B------:R-:W-:Y:S01]  /*08e0*/  FFMA R121, R91, R97, R22 ;  /* 0x000000615b797223 */ /* 0x000fe20000000016 */
[----:B0-----:R-:W-:Y:S01]  /*08f0*/  FFMA R25, R76, R8, R32 ;  /* 0x000000084c197223 */ /* 0x001fe20000000020 */
[C---:B------:R-:W-:Y:S01]  /*0900*/  FFMA R27, R8.reuse, R78, R34 ;  /* 0x0000004e081b7223 */ /* 0x040fe20000000022 */
[----:B------:R-:W-:Y:S01]  /*0910*/  FFMA R24, R8, R79, R35 ;  /* 0x0000004f08187223 */ /* 0x000fe20000000023 */
[----:B------:R-:W0:Y:S01]  /*0920*/  LDS.128 R20, [R5+0xc0] ;  /* 0x0000c00005147984 */ /* 0x000e220000000c00 */
[-C--:B------:R-:W-:Y:S01]  /*0930*/  FFMA R123, R92, R97.reuse, R123 ;  /* 0x000000615c7b7223 */ /* 0x080fe2000000007b */
[-C--:B------:R-:W-:Y:S01]  /*0940*/  FFMA R85, R94, R97.reuse, R85 ;  /* 0x000000615e557223 */ /* 0x080fe20000000055 */
[----:B------:R-:W-:Y:S01]  /*0950*/  FFMA R108, R95, R97, R108 ;  /* 0x000000615f6c7223 */ /* 0x000fe2000000006c */
[----:B------:R-:W-:Y:S01]  /*0960*/  FFMA R124, R8, R77, R33 ;  /* 0x0000004d087c7223 */ /* 0x000fe20000000021 */
[----:B------:R-:W-:Y:S01]  /*0970*/  FFMA R33, R80, R8, R36 ;  /* 0x0000000850217223 */ /* 0x000fe20000000024 */
[C---:B------:R-:W-:Y:S01]  /*0980*/  FFMA R122, R8.reuse, R81, R37 ;  /* 0x00000051087a7223 */ /* 0x040fe20000000025 */
[C---:B------:R-:W-:Y:S01]  /*0990*/  FFMA R97, R8.reuse, R82, R38 ;  /* 0x0000005208617223 */ /* 0x040fe20000000026 */
[----:B------:R-:W-:Y:S01]  /*09a0*/  FFMA R8, R8, R83, R39 ;  /* 0x0000005308087223 */ /* 0x000fe20000000027 */
[-C--:B------:R-:W-:Y:S01]  /*09b0*/  FFMA R112, R88, R9.reuse, R25 ;  /* 0x0000000958707223 */ /* 0x080fe20000000019 */
[-C--:B------:R-:W-:Y:S01]  /*09c0*/  FFMA R28, R90, R9.reuse, R27 ;  /* 0x000000095a1c7223 */ /* 0x080fe2000000001b */
[----:B------:R-:W-:-:S02]  /*09d0*/  FFMA R125, R91, R9, R24 ;  /* 0x000000095b7d7223 */ /* 0x000fc40000000018 */
[----:B------:R-:W3:Y:S01]  /*09e0*/  LDS.128 R24, [R5+0xe0] ;  /* 0x0000e00005187984 */ /* 0x000ee20000000c00 */
[-C--:B------:R-:W-:Y:S01]  /*09f0*/  FFMA R124, R89, R9.reuse, R124 ;  /* 0x00000009597c7223 */ /* 0x080fe2000000007c */
[-C--:B------:R-:W-:Y:S01]  /*0a00*/  FFMA R110, R92, R9.reuse, R33 ;  /* 0x000000095c6e7223 */ /* 0x080fe20000000021 */
[-C--:B------:R-:W-:Y:S01]  /*0a10*/  FFMA R122, R93, R9.reuse, R122 ;  /* 0x000000095d7a7223 */ /* 0x080fe2000000007a */
[-C--:B------:R-:W-:Y:S01]  /*0a20*/  FFMA R97, R94, R9.reuse, R97 ;  /* 0x000000095e617223 */ /* 0x080fe20000000061 */
[----:B------:R-:W-:Y:S01]  /*0a30*/  FFMA R8, R95, R9, R8 ;  /* 0x000000095f087223 */ /* 0x000fe20000000008 */
[----:B-1----:R-:W-:Y:S01]  /*0a40*/  FFMA R9, R76, R12, R40 ;  /* 0x0000000c4c097223 */ /* 0x002fe20000000028 */
[C---:B------:R-:W-:Y:S01]  /*0a50*/  FFMA R32, R12.reuse, R77, R41 ;  /* 0x0000004d0c207223 */ /* 0x040fe20000000029 */
[C---:B------:R-:W-:Y:S01]  /*0a60*/  FFMA R33, R12.reuse, R78, R42 ;  /* 0x0000004e0c217223 */ /* 0x040fe2000000002a */
[C---:B------:R-:W-:Y:S01]  /*0a70*/  FFMA R34, R12.reuse, R79, R43 ;  /* 0x0000004f0c227223 */ /* 0x040fe2000000002b */
        /* <DEDUP_REMOVED lines=8> */
[----:B------:R-:W-:-:S02]  /*0b00*/  FFMA R9, R94, R13, R35 ;  /* 0x0000000d5e097223 */ /* 0x000fc40000000023 */
[----:B------:R-:W1:Y:S01]  /*0b10*/  LDS.128 R32, [R4+0x400] ;  /* 0x0004000004207984 */ /* 0x000e620000000c00 */
[----:B--2---:R-:W-:Y:S01]  /*0b20*/  FFMA R36, R16, R77, R49 ;  /* 0x0000004d10247223 */ /* 0x004fe20000000031 */
[-C--:B------:R-:W-:Y:S01]  /*0b30*/  FFMA R41, R92, R13.reuse, R41 ;  /* 0x0000000d5c297223 */ /* 0x080fe20000000029 */
[-C--:B------:R-:W-:Y:S01]  /*0b40*/  FFMA R120, R93, R13.reuse, R120 ;  /* 0x0000000d5d787223 */ /* 0x080fe20000000078 */
[----:B------:R-:W-:Y:S01]  /*0b50*/  FFMA R114, R95, R13, R114 ;  /* 0x0000000d5f727223 */ /* 0x000fe20000000072 */
[----:B------:R-:W-:Y:S01]  /*0b60*/  FFMA R13, R76, R16, R48 ;  /* 0x000000104c0d7223 */ /* 0x000fe20000000030 */
[C---:B------:R-:W-:Y:S01]  /*0b70*/  FFMA R37, R16.reuse, R78, R50 ;  /* 0x0000004e10257223 */ /* 0x040fe20000000032 */
[----:B------:R-:W-:Y:S01]  /*0b80*/  FFMA R38, R16, R79, R51 ;  /* 0x0000004f10267223 */ /* 0x000fe20000000033 */
[----:B------:R-:W-:Y:S01]  /*0b90*/  FFMA R43, R80, R16, R52 ;  /* 0x00000010502b7223 */ /* 0x000fe20000000034 */
[C---:B------:R-:W-:Y:S01]  /*0ba0*/  FFMA R42, R16.reuse, R81, R53 ;  /* 0x00000051102a7223 */ /* 0x040fe20000000035 */
[C---:B------:R-:W-:Y:S01]  /*0bb0*/  FFMA R39, R16.reuse, R82, R54 ;  /* 0x0000005210277223 */ /* 0x040fe20000000036 */
[----:B------:R-:W-:Y:S01]  /*0bc0*/  FFMA R40, R16, R83, R55 ;  /* 0x0000005310287223 */ /* 0x000fe20000000037 */
[----:B------:R-:W-:Y:S01]  /*0bd0*/  FFMA R16, R89, R17, R36 ;  /* 0x0000001159107223 */ /* 0x000fe20000000024 */
[----:B0-----:R-:W-:Y:S01]  /*0be0*/  FFMA R36, R20, R77, R57 ;  /* 0x0000004d14247223 */ /* 0x001fe20000000039 */
[----:B------:R-:W-:Y:S01]  /*0bf0*/  FFMA R50, R88, R17, R13 ;  /* 0x0000001158327223 */ /* 0x000fe2000000000d */
[----:B------:R-:W-:Y:S01]  /*0c00*/  FFMA R46, R20, R83, R63 ;  /* 0x00000053142e7223 */ /* 0x000fe2000000003f */
[-C--:B------:R-:W-:Y:S01]  /*0c10*/  FFMA R54, R90, R17.reuse, R37 ;  /* 0x000000115a367223 */ /* 0x080fe20000000025 */
[-C--:B------:R-:W-:Y:S01]  /*0c20*/  FFMA R53, R91, R17.reuse, R38 ;  /* 0x000000115b357223 */ /* 0x080fe20000000026 */
[-C--:B------:R-:W-:Y:S01]  /*0c30*/  FFMA R43, R92, R17.reuse, R43 ;  /* 0x000000115c2b7223 */ /* 0x080fe2000000002b */
        /* <DEDUP_REMOVED lines=8> */
[----:B---3--:R-:W-:Y:S01]  /*0cc0*/  FFMA R36, R24, R77, R65 ;  /* 0x0000004d18247223 */ /* 0x008fe20000000041 */
[----:B------:R-:W-:Y:S01]  /*0cd0*/  FFMA R47, R80, R20, R60 ;  /* 0x00000014502f7223 */ /* 0x000fe2000000003c */
[----:B------:R-:W-:Y:S01]  /*0ce0*/  FFMA R48, R20, R81, R61 ;  /* 0x0000005114307223 */ /* 0x000fe2000000003d */
[-C--:B------:R-:W-:Y:S01]  /*0cf0*/  FFMA R20, R88, R21.reuse, R17 ;  /* 0x0000001558147223 */ /* 0x080fe20000000011 */
[-C--:B------:R-:W-:Y:S01]  /*0d00*/  FFMA R61, R90, R21.reuse, R37 ;  /* 0x000000155a3d7223 */ /* 0x080fe20000000025 */
[-C--:B------:R-:W-:Y:S01]  /*0d10*/  FFMA R55, R91, R21.reuse, R38 ;  /* 0x000000155b377223 */ /* 0x080fe20000000026 */
[----:B------:R-:W-:Y:S01]  /*0d20*/  FFMA R17, R94, R21, R39 ;  /* 0x000000155e117223 */ /* 0x000fe20000000027 */
[----:B------:R-:W-:-:S02]  /*0d30*/  FFMA R89, R89, R25, R36 ;  /* 0x0000001959597223 */ /* 0x000fc40000000024 */
[----:B------:R-:W0:Y:S01]  /*0d40*/  LDS.128 R36, [R4+0x410] ;  /* 0x0004100004247984 */ /* 0x000e220000000c00 */
[----:B------:R-:W-:Y:S01]  /*0d50*/  FFMA R52, R24, R79, R67 ;  /* 0x0000004f18347223 */ /* 0x000fe20000000043 */
[----:B------:R-:W-:Y:S01]  /*0d60*/  FFMA R79, R80, R24, R68 ;  /* 0x00000018504f7223 */ /* 0x000fe20000000044 */
[C---:B-1----:R-:W-:Y:S01]  /*0d70*/  FFMA R49, R32.reuse, R10, R112 ;  /* 0x0000000a20317223 */ /* 0x042fe20000000070 */
[C---:B------:R-:W-:Y:S01]  /*0d80*/  FFMA R112, R33.reuse, R86, R106 ;  /* 0x0000005621707223 */ /* 0x040fe2000000006a */
[-C--:B------:R-:W-:Y:S01]  /*0d90*/  FFMA R51, R32, R98.reuse, R30 ;  /* 0x0000006220337223 */ /* 0x080fe2000000001e */
[-C--:B------:R-:W-:Y:S01]  /*0da0*/  FFMA R106, R33, R98.reuse, R31 ;  /* 0x00000062216a7223 */ /* 0x080fe2000000001f */
[C---:B------:R-:W-:Y:S01]  /*0db0*/  FFMA R68, R34.reuse, R98, R29 ;  /* 0x0000006222447223 */ /* 0x040fe2000000001d */
[----:B------:R-:W-:Y:S02]  /*0dc0*/  FFMA R60, R34, R10, R28 ;  /* 0x0000000a223c7223 */ /* 0x000fe4000000001c */
[----:B------:R-:W1:Y:S01]  /*0dd0*/  LDS.128 R28, [R4+0x600] ;  /* 0x00060000041c7984 */ /* 0x000e620000000c00 */
[-C--:B------:R-:W-:Y:S01]  /*0de0*/  FFMA R47, R92, R21.reuse, R47 ;  /* 0x000000155c2f7223 */ /* 0x080fe2000000002f */
[-C--:B------:R-:W-:Y:S01]  /*0df0*/  FFMA R48, R93, R21.reuse, R48 ;  /* 0x000000155d307223 */ /* 0x080fe20000000030 */
[----:B------:R-:W-:Y:S01]  /*0e00*/  FFMA R46, R95, R21, R46 ;  /* 0x000000155f2e7223 */ /* 0x000fe2000000002e */
[----:B------:R-:W-:Y:S01]  /*0e10*/  FFMA R21, R76, R24, R64 ;  /* 0x000000184c157223 */ /* 0x000fe20000000040 */
[C---:B------:R-:W-:Y:S01]  /*0e20*/  FFMA R65, R24.reuse, R78, R66 ;  /* 0x0000004e18417223 */ /* 0x040fe20000000042 */
[C---:B------:R-:W-:Y:S01]  /*0e30*/  FFMA R118, R24.reuse, R81, R69 ;  /* 0x0000005118767223 */ /* 0x040fe20000000045 */
[C---:B------:R-:W-:Y:S01]  /*0e40*/  FFMA R67, R24.reuse, R82, R70 ;  /* 0x0000005218437223 */ /* 0x040fe20000000046 */
[----:B------:R-:W-:Y:S01]  /*0e50*/  FFMA R24, R24, R83, R71 ;  /* 0x0000005318187223 */ /* 0x000fe20000000047 */
[-C--:B------:R-:W-:Y:S01]  /*0e60*/  FFMA R69, R88, R25.reuse, R21 ;  /* 0x0000001958457223 */ /* 0x080fe20000000015 */
[-C--:B------:R-:W-:Y:S01]  /*0e70*/  FFMA R65, R90, R25.reuse, R65 ;  /* 0x000000195a417223 */ /* 0x080fe20000000041 */
[-C--:B------:R-:W-:Y:S01]  /*0e80*/  FFMA R91, R91, R25.reuse, R52 ;  /* 0x000000195b5b7223 */ /* 0x080fe20000000034 */
[-C--:B------:R-:W-:Y:S01]  /*0e90*/  FFMA R79, R92, R25.reuse, R79 ;  /* 0x000000195c4f7223 */ /* 0x080fe2000000004f */
[-C--:B------:R-:W-:Y:S01]  /*0ea0*/  FFMA R118, R93, R25.reuse, R118 ;  /* 0x000000195d767223 */ /* 0x080fe20000000076 */
[-C--:B------:R-:W-:Y:S01]  /*0eb0*/  FFMA R67, R94, R25.reuse, R67 ;  /* 0x000000195e437223 */ /* 0x080fe20000000043 */
[----:B------:R-:W-:Y:S01]  /*0ec0*/  FFMA R59, R95, R25, R24 ;  /* 0x000000195f3b7223 */ /* 0x000fe20000000018 */
[C---:B------:R-:W-:Y:S01]  /*0ed0*/  FFMA R111, R32.reuse, R74, R111 ;  /* 0x0000004a206f7223 */ /* 0x040fe2000000006f */
[C---:B------:R-:W-:Y:S01]  /*0ee0*/  FFMA R57, R32.reuse, R86, R117 ;  /* 0x0000005620397223 */ /* 0x040fe20000000075 */
[C---:B------:R-:W-:Y:S01]  /*0ef0*/  FFMA R25, R32.reuse, R14, R116 ;  /* 0x0000000e20197223 */ /* 0x040fe20000000074 */
[C---:B------:R-:W-:Y:S01]  /*0f00*/  FFMA R21, R32.reuse, R18, R50 ;  /* 0x0000001220157223 */ /* 0x040fe20000000032 */
[C---:B------:R-:W-:Y:S01]  /*0f10*/  FFMA R94, R32.reuse, R22, R20 ;  /* 0x00000016205e7223 */ /* 0x040fe20000000014 */
[----:B------:R-:W-:Y:S01]  /*0f20*/  FFMA R82, R32, R26, R69 ;  /* 0x0000001a20527223 */ /* 0x000fe20000000045 */
[----:B------:R-:W-:Y:S01]  /*0f30*/  FFMA R80, R33, R10, R124 ;  /* 0x0000000a21507223 */ /* 0x000fe2000000007c */
[----:B------:R-:W-:Y:S01]  /*0f40*/  FFMA R32, R35, R14, R45 ;  /* 0x0000000e23207223 */ /* 0x000fe2000000002d */
[----:B------:R-:W-:Y:S01]  /*0f50*/  FFMA R70, R74, R34, R115 ;  /* 0x000000224a467223 */ /* 0x000fe20000000073 */
[C---:B------:R-:W-:Y:S01]  /*0f60*/  FFMA R71, R34.reuse, R86, R119 ;  /* 0x0000005622477223 */ /* 0x040fe20000000077 */
[C---:B------:R-:W-:Y:S01]  /*0f70*/  FFMA R56, R34.reuse, R14, R12 ;  /* 0x0000000e22387223 */ /* 0x040fe2000000000c */
[C---:B------:R-:W-:Y:S01]  /*0f80*/  FFMA R54, R34.reuse, R18, R54 ;  /* 0x0000001222367223 */ /* 0x040fe20000000036 */
[C---:B------:R-:W-:Y:S01]  /*0f90*/  FFMA R52, R34.reuse, R22, R61 ;  /* 0x0000001622347223 */ /* 0x040fe2000000003d */
[----:B0-----:R-:W-:Y:S01]  /*0fa0*/  FFMA R124, R37, R98, R96 ;  /* 0x00000062257c7223 */ /* 0x001fe20000000060 */
[----:B------:R-:W-:Y:S01]  /*0fb0*/  FFMA R50, R34, R26, R65 ;  /* 0x0000001a22327223 */ /* 0x000fe20000000041 */
[----:B------:R-:W-:Y:S01]  /*0fc0*/  FFMA R90, R35, R18, R53 ;  /* 0x00000012235a7223 */ /* 0x000fe20000000035 */
[----:B------:R-:W-:Y:S01]  /*0fd0*/  FFMA R45, R36, R74, R103 ;  /* 0x0000004a242d7223 */ /* 0x000fe20000000067 */
[----:B------:R-:W-:Y:S01]  /*0fe0*/  FFMA R58, R74, R39, R72 ;  /* 0x000000274a3a7223 */ /* 0x000fe20000000048 */
[----:B------:R-:W-:Y:S01]  /*0ff0*/  FFMA R96, R39, R10, R8 ;  /* 0x0000000a27607223 */ /* 0x000fe20000000008 */
[C---:B------:R-:W-:Y:S01]  /*1000*/  FFMA R78, R33.reuse, R14, R44 ;  /* 0x0000000e214e7223 */ /* 0x040fe2000000002c */
[----:B------:R-:W-:Y:S01]  /*1010*/  FFMA R76, R33, R18, R16 ;  /* 0x00000012214c7223 */ /* 0x000fe20000000010 */
[----:B------:R-:W-:Y:S01]  /*1020*/  FFMA R34, R35, R98, R121 ;  /* 0x0000006223227223 */ /* 0x000fe20000000079 */
[C---:B------:R-:W-:Y:S01]  /*1030*/  FFMA R53, R36.reuse, R14, R41 ;  /* 0x0000000e24357223 */ /* 0x040fe20000000029 */
[-C--:B------:R-:W-:Y:S01]  /*1040*/  FFMA R103, R36, R18.reuse, R43 ;  /* 0x0000001224677223 */ /* 0x080fe2000000002b */
[-C--:B------:R-:W-:Y:S01]  /*1050*/  FFMA R72, R37, R18.reuse, R42 ;  /* 0x0000001225487223 */ /* 0x080fe2000000002a */
[----:B------:R-:W-:Y:S01]  /*1060*/  FFMA R8, R39, R18, R40 ;  /* 0x0000001227087223 */ /* 0x000fe20000000028 */
[C---:B------:R-:W-:Y:S01]  /*1070*/  FFMA R116, R74.reuse, R33, R113 ;  /* 0x000000214a747223 */ /* 0x040fe20000000071 */
[C---:B------:R-:W-:Y:S01]  /*1080*/  FFMA R66, R33.reuse, R22, R63 ;  /* 0x0000001621427223 */ /* 0x040fe2000000003f */
[----:B------:R-:W-:Y:S01]  /*1090*/  FFMA R62, R33, R26, R89 ;  /* 0x0000001a213e7223 */ /* 0x000fe20000000059 */
[C---:B------:R-:W-:Y:S01]  /*10a0*/  FFMA R44, R74.reuse, R35, R101 ;  /* 0x000000234a2c7223 */ /* 0x040fe20000000065 */
[C---:B------:R-:W-:Y:S01]  /*10b0*/  FFMA R92, R35.reuse, R86, R84 ;  /* 0x00000056235c7223 */ /* 0x040fe20000000054 */
[C---:B------:R-:W-:Y:S01]  /*10c0*/  FFMA R88, R35.reuse, R10, R125 ;  /* 0x0000000a23587223 */ /* 0x040fe2000000007d */
[C---:B------:R-:W-:Y:S01]  /*10d0*/  FFMA R16, R35.reuse, R22, R55 ;  /* 0x0000001623107223 */ /* 0x040fe20000000037 */
[----:B------:R-:W-:Y:S01]  /*10e0*/  FFMA R20, R35, R26, R91 ;  /* 0x0000001a23147223 */ /* 0x000fe2000000005b */
[----:B------:R-:W0:Y:S01]  /*10f0*/  LDS.128 R40, [R4+0x610] ;  /* 0x0006100004287984 */ /* 0x000e220000000c00 */
[----:B------:R-:W-:Y:S01]  /*1100*/  FFMA R64, R74, R37, R105 ;  /* 0x000000254a407223 */ /* 0x000fe20000000069 */
[C---:B------:R-:W-:Y:S01]  /*1110*/  FFMA R125, R36.reuse, R86, R73 ;  /* 0x00000056247d7223 */ /* 0x040fe20000000049 */
[-C--:B------:R-:W-:Y:S01]  /*1120*/  FFMA R121, R36, R98.reuse, R123 ;  /* 0x0000006224797223 */ /* 0x080fe2000000007b */
[CC--:B------:R-:W-:Y:S01]  /*1130*/  FFMA R117, R38.reuse, R98.reuse, R85 ;  /* 0x0000006226757223 */ /* 0x0c0fe20000000055 */
[----:B------:R-:W-:Y:S01]  /*1140*/  FFMA R12, R39, R98, R108 ;  /* 0x00000062270c7223 */ /* 0x000fe2000000006c */
[----:B------:R-:W-:Y:S01]  /*1150*/  FFMA R105, R38, R14, R9 ;  /* 0x0000000e26697223 */ /* 0x000fe20000000009 */
[----:B------:R-:W-:Y:S01]  /*1160*/  FFMA R61, R74, R38, R107 ;  /* 0x000000264a3d7223 */ /* 0x000fe2000000006b */
[-C--:B------:R-:W-:Y:S01]  /*1170*/  FFMA R102, R37, R86.reuse, R102 ;  /* 0x0000005625667223 */ /* 0x080fe20000000066 */
[CC--:B------:R-:W-:Y:S01]  /*1180*/  FFMA R69, R38.reuse, R86.reuse, R109 ;  /* 0x0000005626457223 */ /* 0x0c0fe2000000006d */
[----:B------:R-:W-:Y:S01]  /*1190*/  FFMA R104, R39, R86, R104 ;  /* 0x0000005627687223 */ /* 0x000fe20000000068 */
[C---:B------:R-:W-:Y:S01]  /*11a0*/  FFMA R55, R38.reuse, R10, R97 ;  /* 0x0000000a26377223 */ /* 0x040fe20000000061 */
[C---:B------:R-:W-:Y:S01]  /*11b0*/  FFMA R95, R38.reuse, R18, R13 ;  /* 0x00000012265f7223 */ /* 0x040fe2000000000d */
[----:B------:R-:W-:Y:S01]  /*11c0*/  FFMA R77, R38, R22, R17 ;  /* 0x00000016264d7223 */ /* 0x000fe20000000011 */
[-C--:B------:R-:W-:Y:S01]  /*11d0*/  FFMA R79, R36, R26.reuse, R79 ;  /* 0x0000001a244f7223 */ /* 0x080fe2000000004f */
[-C--:B------:R-:W-:Y:S01]  /*11e0*/  FFMA R118, R37, R26.reuse, R118 ;  /* 0x0000001a25767223 */ /* 0x080fe20000000076 */
[-C--:B------:R-:W-:Y:S01]  /*11f0*/  FFMA R67, R38, R26.reuse, R67 ;  /* 0x0000001a26437223 */ /* 0x080fe20000000043 */
[----:B------:R-:W-:Y:S01]  /*1200*/  FFMA R108, R39, R26, R59 ;  /* 0x0000001a276c7223 */ /* 0x000fe2000000003b */
[C---:B-1----:R-:W-:Y:S01]  /*1210*/  FFMA R73, R28.reuse, R75, R111 ;  /* 0x0000004b1c497223 */ /* 0x042fe2000000006f */
[C---:B------:R-:W-:Y:S01]  /*1220*/  FFMA R123, R28.reuse, R87, R57 ;  /* 0x000000571c7b7223 */ /* 0x040fe20000000039 */
[C---:B------:R-:W-:Y:S01]  /*1230*/  FFMA R85, R28.reuse, R15, R25 ;  /* 0x0000000f1c557223 */ /* 0x040fe20000000019 */
[----:B------:R-:W-:Y:S01]  /*1240*/  FFMA R9, R28, R19, R21 ;  /* 0x000000131c097223 */ /* 0x000fe20000000015 */
[CC--:B------:R-:W-:Y:S01]  /*1250*/  FFMA R113, R36.reuse, R10.reuse, R110 ;  /* 0x0000000a24717223 */ /* 0x0c0fe2000000006e */
[C---:B------:R-:W-:Y:S01]  /*1260*/  FFMA R122, R37.reuse, R10, R122 ;  /* 0x0000000a257a7223 */ /* 0x040fe2000000007a */
[-C--:B------:R-:W-:Y:S01]  /*1270*/  FFMA R120, R37, R14.reuse, R120 ;  /* 0x0000000e25787223 */ /* 0x080fe20000000078 */
[----:B------:R-:W-:Y:S01]  /*1280*/  FFMA R114, R39, R14, R114 ;  /* 0x0000000e27727223 */ /* 0x000fe20000000072 */
[-C--:B------:R-:W-:Y:S01]  /*1290*/  FFMA R81, R36, R22.reuse, R47 ;  /* 0x0000001624517223 */ /* 0x080fe2000000002f */
[-C--:B------:R-:W-:Y:S01]  /*12a0*/  FFMA R18, R37, R22.reuse, R48 ;  /* 0x0000001625127223 */ /* 0x080fe20000000030 */
[----:B------:R-:W-:Y:S01]  /*12b0*/  FFMA R24, R39, R22, R46 ;  /* 0x0000001627187223 */ /* 0x000fe2000000002e */
[C---:B------:R-:W-:Y:S01]  /*12c0*/  FFMA R119, R28.reuse, R99, R51 ;  /* 0x000000631c777223 */ /* 0x040fe20000000033 */
[C---:B------:R-:W-:Y:S01]  /*12d0*/  FFMA R107, R28.reuse, R11, R49 ;  /* 0x0000000b1c6b7223 */ /* 0x040fe20000000031 */
[C---:B------:R-:W-:Y:S01]  /*12e0*/  FFMA R25, R28.reuse, R23, R94 ;  /* 0x000000171c197223 */ /* 0x040fe2000000005e */
[----:B------:R-:W-:Y:S01]  /*12f0*/  FFMA R17, R28, R27, R82 ;  /* 0x0000001b1c117223 */ /* 0x000fe20000000052 */
[----:B------:R-:W-:Y:S01]  /*1300*/  FFMA R98, R75, R29, R116 ;  /* 0x0000001d4b627223 */ /* 0x000fe20000000074 */
[C---:B------:R-:W-:Y:S01]  /*1310*/  FFMA R21, R29.reuse, R87, R112 ;  /* 0x000000571d157223 */ /* 0x040fe20000000070 */
[C---:B------:R-:W-:Y:S01]  /*1320*/  FFMA R89, R29.reuse, R99, R106 ;  /* 0x000000631d597223 */ /* 0x040fe2000000006a */
[C---:B------:R-:W-:Y:S01]  /*1330*/  FFMA R111, R29.reuse, R11, R80 ;  /* 0x0000000b1d6f7223 */ /* 0x040fe20000000050 */
[C---:B------:R-:W-:Y:S01]  /*1340*/  FFMA R97, R29.reuse, R15, R78 ;  /* 0x0000000f1d617223 */ /* 0x040fe2000000004e */
[C---:B------:R-:W-:Y:S01]  /*1350*/  FFMA R91, R29.reuse, R19, R76 ;  /* 0x000000131d5b7223 */ /* 0x040fe2000000004c */
[C---:B------:R-:W-:Y:S01]  /*1360*/  FFMA R59, R29.reuse, R23, R66 ;  /* 0x000000171d3b7223 */ /* 0x040fe20000000042 */
[----:B------:R-:W-:Y:S01]  /*1370*/  FFMA R57, R29, R27, R62 ;  /* 0x0000001b1d397223 */ /* 0x000fe2000000003e */
[C---:B------:R-:W-:Y:S01]  /*1380*/  FFMA R63, R75.reuse, R30, R70 ;  /* 0x0000001e4b3f7223 */ /* 0x040fe20000000046 */
[C---:B------:R-:W-:Y:S01]  /*1390*/  FFMA R71, R30.reuse, R87, R71 ;  /* 0x000000571e477223 */ /* 0x040fe20000000047 */
[C---:B------:R-:W-:Y:S01]  /*13a0*/  FFMA R115, R30.reuse, R99, R68 ;  /* 0x000000631e737223 */ /* 0x040fe20000000044 */
[C---:B------:R-:W-:Y:S01]  /*13b0*/  FFMA R109, R30.reuse, R11, R60 ;  /* 0x0000000b1e6d7223 */ /* 0x040fe2000000003c */
        /* <DEDUP_REMOVED lines=12> */
[----:B------:R-:W-:Y:S04]  /*1480*/  LDS.128 R36, [R5+0x10] ;  /* 0x0000100005247984 */ /* 0x000fe80000000c00 */
[----:B------:R-:W1:Y:S04]  /*1490*/  LDS.128 R48, [R4+0x800] ;  /* 0x0008000004307984 */ /* 0x000e680000000c00 */
[----:B------:R-:W2:Y:S04]  /*14a0*/  LDS.128 R32, [R4+0x810] ;  /* 0x0008100004207984 */ /* 0x000ea80000000c00 */
[----:B------:R-:W3:Y:S01]  /*14b0*/  LDS.128 R28, [R5+0x30] ;  /* 0x00003000051c7984 */ /* 0x000ee20000000c00 */
[C---:B0-----:R-:W-:Y:S01]  /*14c0*/  FFMA R66, R40.reuse, R75, R45 ;  /* 0x0000004b28427223 */ /* 0x041fe2000000002d */
[----:B------:R-:W-:Y:S01]  /*14d0*/  FFMA R61, R75, R42, R61 ;  /* 0x0000002a4b3d7223 */ /* 0x000fe2000000003d */
[-C--:B------:R-:W-:Y:S01]  /*14e0*/  FFMA R125, R40, R87.reuse, R125 ;  /* 0x00000057287d7223 */ /* 0x080fe2000000007d */
[-C--:B------:R-:W-:Y:S01]  /*14f0*/  FFMA R22, R41, R87.reuse, R102 ;  /* 0x0000005729167223 */ /* 0x080fe20000000066 */
[-C--:B------:R-:W-:Y:S01]  /*1500*/  FFMA R69, R42, R87.reuse, R69 ;  /* 0x000000572a457223 */ /* 0x080fe20000000045 */
[----:B------:R-:W-:Y:S01]  /*1510*/  FFMA R14, R43, R87, R104 ;  /* 0x000000572b0e7223 */ /* 0x000fe20000000068 */
[----:B------:R-:W0:Y:S01]  /*1520*/  LDS.128 R44, [R5+0x50] ;  /* 0x00005000052c7984 */ /* 0x000e220000000c00 */
[-C--:B------:R-:W-:Y:S01]  /*1530*/  FFMA R113, R40, R11.reuse, R113 ;  /* 0x0000000b28717223 */ /* 0x080fe20000000071 */
[-C--:B------:R-:W-:Y:S01]  /*1540*/  FFMA R122, R41, R11.reuse, R122 ;  /* 0x0000000b297a7223 */ /* 0x080fe2000000007a */
[-C--:B------:R-:W-:Y:S01]  /*1550*/  FFMA R87, R42, R11.reuse, R55 ;  /* 0x0000000b2a577223 */ /* 0x080fe20000000037 */
[----:B------:R-:W-:Y:S01]  /*1560*/  FFMA R96, R43, R11, R96 ;  /* 0x0000000b2b607223 */ /* 0x000fe20000000060 */
[C---:B------:R-:W-:Y:S01]  /*1570*/  FFMA R64, R75.reuse, R41, R64 ;  /* 0x000000294b407223 */ /* 0x040fe20000000040 */
[----:B------:R-:W-:Y:S01]  /*1580*/  FFMA R58, R75, R43, R58 ;  /* 0x0000002b4b3a7223 */ /* 0x000fe2000000003a */
[C---:B------:R-:W-:Y:S01]  /*1590*/  FFMA R11, R40.reuse, R15, R53 ;  /* 0x0000000f280b7223 */ /* 0x040fe20000000035 */
[-C--:B------:R-:W-:Y:S01]  /*15a0*/  FFMA R103, R40, R19.reuse, R103 ;  /* 0x0000001328677223 */ /* 0x080fe20000000067 */
[----:B------:R-:W4:Y:S01]  /*15b0*/  LDS.128 R52, [R5+0x70] ;  /* 0x0000700005347984 */ /* 0x000f220000000c00 */
[-C--:B------:R-:W-:Y:S01]  /*15c0*/  FFMA R72, R41, R19.reuse, R72 ;  /* 0x0000001329487223 */ /* 0x080fe20000000048 */
[-C--:B------:R-:W-:Y:S01]  /*15d0*/  FFMA R95, R42, R19.reuse, R95 ;  /* 0x000000132a5f7223 */ /* 0x080fe2000000005f */
[----:B------:R-:W-:Y:S01]  /*15e0*/  FFMA R8, R43, R19, R8 ;  /* 0x000000132b087223 */ /* 0x000fe20000000008 */
[C---:B------:R-:W-:Y:S01]  /*15f0*/  FFMA R75, R40.reuse, R23, R81 ;  /* 0x00000017284b7223 */ /* 0x040fe20000000051 */
[-C--:B------:R-:W-:Y:S01]  /*1600*/  FFMA R121, R40, R99.reuse, R121 ;  /* 0x0000006328797223 */ /* 0x080fe20000000079 */
[-C--:B------:R-:W-:Y:S01]  /*1610*/  FFMA R124, R41, R99.reuse, R124 ;  /* 0x00000063297c7223 */ /* 0x080fe2000000007c */
[CC--:B------:R-:W-:Y:S01]  /*1620*/  FFMA R117, R42.reuse, R99.reuse, R117 ;  /* 0x000000632a757223 */ /* 0x0c0fe20000000075 */
[----:B------:R-:W-:Y:S01]  /*1630*/  FFMA R10, R43, R99, R12 ;  /* 0x000000632b0a7223 */ /* 0x000fe2000000000c */
[-C--:B------:R-:W-:Y:S01]  /*1640*/  FFMA R18, R41, R23.reuse, R18 ;  /* 0x0000001729127223 */ /* 0x080fe20000000012 */
[-C--:B------:R-:W-:Y:S01]  /*1650*/  FFMA R19, R42, R23.reuse, R77 ;  /* 0x000000172a137223 */ /* 0x080fe2000000004d */
[----:B------:R-:W-:Y:S01]  /*1660*/  FFMA R24, R43, R23, R24 ;  /* 0x000000172b187223 */ /* 0x000fe20000000018 */
[----:B------:R-:W5:Y:S01]  /*1670*/  LDS.128 R80, [R5+0x90] ;  /* 0x0000900005507984 */ /* 0x000f620000000c00 */
[C---:B-1----:R-:W-:Y:S01]  /*1680*/  FFMA R12, R36.reuse, R50, R63 ;  /* 0x00000032240c7223 */ /* 0x042fe2000000003f */
[----:B--2---:R-:W-:-:S02]  /*1690*/  FFMA R20, R36, R34, R61 ;  /* 0x0000002224147223 */ /* 0x004fc4000000003d */
[----:B------:R-:W1:Y:S01]  /*16a0*/  LDS.128 R60, [R5+0xd0] ;  /* 0x0000d000053c7984 */ /* 0x000e620000000c00 */
[C---:B---3--:R-:W-:Y:S01]  /*16b0*/  FFMA R99, R28.reuse, R50, R71 ;  /* 0x000000321c637223 */ /* 0x048fe20000000047 */
[C---:B------:R-:W-:Y:S02]  /*16c0*/  FFMA R23, R28.reuse, R34, R69 ;  /* 0x000000221c177223 */ /* 0x040fe40000000045 */
[----:B------:R-:W2:Y:S01]  /*16d0*/  LDS.128 R68, [R5+0xf0] ;  /* 0x0000f00005447984 */ /* 0x000ea20000000c00 */
[----:B------:R-:W-:Y:S01]  /*16e0*/  FFMA R112, R28, R49, R21 ;  /* 0x000000311c707223 */ /* 0x000fe20000000015 */
[-C--:B------:R-:W-:Y:S01]  /*16f0*/  FFMA R106, R48, R28.reuse, R123 ;  /* 0x0000001c306a7223 */ /* 0x080fe2000000007b */
[----:B------:R-:W-:Y:S01]  /*1700*/  FFMA R92, R28, R51, R92 ;  /* 0x000000331c5c7223 */ /* 0x000fe2000000005c */
[----:B------:R-:W-:Y:S01]  /*1710*/  FFMA R21, R32, R28, R125 ;  /* 0x0000001c20157223 */ /* 0x000fe2000000007d */
[----:B------:R-:W-:Y:S01]  /*1720*/  FFMA R22, R28, R33, R22 ;  /* 0x000000211c167223 */ /* 0x000fe20000000016 */
        /* <DEDUP_REMOVED lines=8> */
[-C--:B------:R-:W-:Y:S01]  /*17b0*/  FFMA R58, R36, R35.reuse, R58 ;  /* 0x00000023243a7223 */ /* 0x080fe2000000003a */
[----:B------:R-:W-:Y:S01]  /*17c0*/  FFMA R28, R28, R35, R14 ;  /* 0x000000231c1c7223 */ /* 0x000fe2000000000e */
[----:B0-----:R-:W-:Y:S01]  /*17d0*/  FFMA R102, R44, R49, R89 ;  /* 0x000000312c667223 */ /* 0x001fe20000000059 */
        /* <DEDUP_REMOVED lines=8> */
[----:B------:R0:W3:Y:S01]  /*1860*/  LDS.128 R76, [R5+0xb0] ;  /* 0x0000b000054c7984 */ /* 0x0000e20000000c00 */
[----:B----4-:R-:W-:Y:S01]  /*1870*/  FFMA R116, R48, R52, R107 ;  /* 0x0000003430747223 */ /* 0x010fe2000000006b */
[C---:B------:R-:W-:Y:S01]  /*1880*/  FFMA R104, R52.reuse, R49, R111 ;  /* 0x0000003134687223 */ /* 0x040fe2000000006f */
[C---:B------:R-:W-:Y:S01]  /*1890*/  FFMA R94, R52.reuse, R50, R109 ;  /* 0x00000032345e7223 */ /* 0x040fe2000000006d */
[----:B------:R-:W-:Y:S01]  /*18a0*/  FFMA R88, R52, R51, R88 ;  /* 0x0000003334587223 */ /* 0x000fe20000000058 */
[----:B------:R-:W-:Y:S01]  /*18b0*/  FFMA R10, R32, R52, R113 ;  /* 0x00000034200a7223 */ /* 0x000fe20000000071 */
[C---:B------:R-:W-:Y:S01]  /*18c0*/  FFMA R122, R52.reuse, R33, R122 ;  /* 0x00000021347a7223 */ /* 0x040fe2000000007a */
[C---:B------:R-:W-:Y:S01]  /*18d0*/  FFMA R87, R52.reuse, R34, R87 ;  /* 0x0000002234577223 */ /* 0x040fe20000000057 */
[----:B------:R-:W-:Y:S01]  /*18e0*/  FFMA R44, R52, R35, R96 ;  /* 0x00000023342c7223 */ /* 0x000fe20000000060 */
[----:B-----5:R-:W-:Y:S01]  /*18f0*/  FFMA R123, R48, R80, R85 ;  /* 0x00000050307b7223 */ /* 0x020fe20000000055 */
[C---:B------:R-:W-:Y:S01]  /*1900*/  FFMA R52, R80.reuse, R51, R74 ;  /* 0x0000003350347223 */ /* 0x040fe2000000004a */
[C---:B------:R-:W-:Y:S01]  /*1910*/  FFMA R97, R80.reuse, R49, R97 ;  /* 0x0000003150617223 */ /* 0x040fe20000000061 */
[----:B------:R-:W-:Y:S01]  /*1920*/  FFMA R96, R80, R50, R101 ;  /* 0x0000003250607223 */ /* 0x000fe20000000065 */
[----:B------:R-:W-:Y:S01]  /*1930*/  FFMA R11, R32, R80, R11 ;  /* 0x00000050200b7223 */ /* 0x000fe2000000000b */
[C---:B------:R-:W-:Y:S01]  /*1940*/  FFMA R120, R80.reuse, R33, R120 ;  /* 0x0000002150787223 */ /* 0x040fe20000000078 */
[CC--:B------:R-:W-:Y:S01]  /*1950*/  FFMA R85, R80.reuse, R34.reuse, R105 ;  /* 0x0000002250557223 */ /* 0x0c0fe20000000069 */
[----:B------:R-:W-:Y:S01]  /*1960*/  FFMA R74, R80, R35, R114 ;  /* 0x00000023504a7223 */ /* 0x000fe20000000072 */
[-C--:B------:R-:W-:Y:S01]  /*1970*/  FFMA R118, R41, R27.reuse, R118 ;  /* 0x0000001b29767223 */ /* 0x080fe20000000076 */
[-C--:B------:R-:W-:Y:S01]  /*1980*/  FFMA R67, R42, R27.reuse, R67 ;  /* 0x0000001b2a437223 */ /* 0x080fe20000000043 */
[----:B------:R-:W-:Y:S01]  /*1990*/  FFMA R108, R43, R27, R108 ;  /* 0x0000001b2b6c7223 */ /* 0x000fe2000000006c */
[C---:B-1----:R-:W-:Y:S01]  /*19a0*/  FFMA R114, R60.reuse, R51, R16 ;  /* 0x000000333c727223 */ /* 0x042fe20000000010 */
[C---:B------:R-:W-:Y:S01]  /*19b0*/  FFMA R80, R60.reuse, R33, R18 ;  /* 0x000000213c507223 */ /* 0x040fe20000000012 */
[----:B0-----:R-:W-:Y:S01]  /*19c0*/  FFMA R5, R60, R34, R19 ;  /* 0x000000223c057223 */ /* 0x001fe20000000013 */
[C---:B--2---:R-:W-:Y:S01]  /*19d0*/  FFMA R119, R48.reuse, R68, R17 ;  /* 0x0000004430777223 */ /* 0x044fe20000000011 */
[----:B------:R-:W0:Y:S04]  /*19e0*/  LDS.128 R40, [R4+0xa00] ;  /* 0x000a000004287984 */ /* 0x000e280000000c00 */
[----:B------:R-:W1:Y:S01]  /*19f0*/  LDS.128 R16, [R4+0xa10] ;  /* 0x000a100004107984 */ /* 0x000e620000000c00 */
[----:B------:R-:W-:Y:S01]  /*1a00*/  FFMA R117, R48, R60, R25 ;  /* 0x0000003c30757223 */ /* 0x000fe20000000019 */
[CC--:B------:R-:W-:Y:S01]  /*1a10*/  FFMA R59, R60.reuse, R49.reuse, R59 ;  /* 0x000000313c3b7223 */ /* 0x0c0fe2000000003b */
[-C--:B------:R-:W-:Y:S01]  /*1a20*/  FFMA R65, R60, R50.reuse, R65 ;  /* 0x000000323c417223 */ /* 0x080fe20000000041 */
[C---:B------:R-:W-:Y:S01]  /*1a30*/  FFMA R57, R68.reuse, R49, R57 ;  /* 0x0000003144397223 */ /* 0x040fe20000000039 */
[----:B------:R-:W-:Y:S01]  /*1a40*/  FFMA R13, R68, R50, R13 ;  /* 0x00000032440d7223 */ /* 0x000fe2000000000d */
[----:B------:R-:W-:Y:S01]  /*1a50*/  FFMA R25, R32, R60, R75 ;  /* 0x0000003c20197223 */ /* 0x000fe2000000004b */
[----:B------:R-:W-:Y:S01]  /*1a60*/  FFMA R24, R60, R35, R24 ;  /* 0x000000233c187223 */ /* 0x000fe20000000018 */
[C---:B------:R-:W-:Y:S01]  /*1a70*/  FFMA R60, R68.reuse, R51, R26 ;  /* 0x00000033443c7223 */ /* 0x040fe2000000001a */
[----:B------:R-:W-:Y:S01]  /*1a80*/  FFMA R118, R68, R33, R118 ;  /* 0x0000002144767223 */ /* 0x000fe20000000076 */
[----:B---3--:R-:W-:Y:S01]  /*1a90*/  FFMA R107, R76, R49, R91 ;  /* 0x000000314c6b7223 */ /* 0x008fe2000000005b */
[-C--:B------:R-:W-:Y:S01]  /*1aa0*/  FFMA R121, R48, R76.reuse, R9 ;  /* 0x0000004c30797223 */ /* 0x080fe20000000009 */
[----:B------:R-:W-:Y:S01]  /*1ab0*/  FFMA R90, R76, R51, R90 ;  /* 0x000000334c5a7223 */ /* 0x000fe2000000005a */
[----:B------:R-:W-:Y:S01]  /*1ac0*/  FFMA R9, R32, R76, R103 ;  /* 0x0000004c20097223 */ /* 0x000fe20000000067 */
[C---:B------:R-:W-:Y:S01]  /*1ad0*/  FFMA R27, R76.reuse, R34, R95 ;  /* 0x000000224c1b7223 */ /* 0x040fe2000000005f */
[C---:B------:R-:W-:Y:S01]  /*1ae0*/  FFMA R8, R76.reuse, R35, R8 ;  /* 0x000000234c087223 */ /* 0x040fe20000000008 */
[C---:B------:R-:W-:Y:S01]  /*1af0*/  FFMA R91, R76.reuse, R50, R93 ;  /* 0x000000324c5b7223 */ /* 0x040fe2000000005d */
[----:B------:R-:W-:Y:S01]  /*1b00*/  FFMA R72, R76, R33, R72 ;  /* 0x000000214c487223 */ /* 0x000fe20000000048 */
[----:B------:R-:W-:Y:S01]  /*1b10*/  FFMA R34, R68, R34, R67 ;  /* 0x0000002244227223 */ /* 0x000fe20000000043 */
[----:B------:R-:W-:Y:S01]  /*1b20*/  FFMA R48, R32, R68, R15 ;  /* 0x0000004420307223 */ /* 0x000fe2000000000f */
[----:B------:R-:W-:Y:S01]  /*1b30*/  FFMA R76, R68, R35, R108 ;  /* 0x00000023444c7223 */ /* 0x000fe2000000006c */
[----:B0-----:R-:W-:Y:S01]  /*1b40*/  FFMA R50, R40, R37, R73 ;  /* 0x0000002528327223 */ /* 0x001fe20000000049 */
        /* <DEDUP_REMOVED lines=9> */
[C---:B-1----:R-:W-:Y:S01]  /*1be0*/  FFMA R33, R37.reuse, R18, R20 ;  /* 0x0000001225217223 */ /* 0x042fe20000000014 */
[-C--:B------:R-:W-:Y:S01]  /*1bf0*/  FFMA R32, R40, R29.reuse, R106 ;  /* 0x0000001d28207223 */ /* 0x080fe2000000006a */
        /* <DEDUP_REMOVED lines=18> */
[C---:B------:R-:W-:Y:S01]  /*1d20*/  FFMA R26, R40.reuse, R45, R110 ;  /* 0x0000002d281a7223 */ /* 0x040fe2000000006e */
[-C--:B------:R-:W-:Y:S01]  /*1d30*/  FFMA R125, R40, R53.reuse, R116 ;  /* 0x00000035287d7223 */ /* 0x080fe20000000074 */
[----:B------:R-:W-:Y:S01]  /*1d40*/  FFMA R95, R42, R53, R94 ;  /* 0x000000352a5f7223 */ /* 0x000fe2000000005e */
[----:B------:R-:W0:Y:S01]  /*1d50*/  LDS.128 R12, [R4+0xc00] ;  /* 0x000c0000040c7984 */ /* 0x000e220000000c00 */
[----:B------:R-:W-:Y:S01]  /*1d60*/  FFMA R43, R43, R69, R60 ;  /* 0x000000452b2b7223 */ /* 0x000fe2000000003c */
[-C--:B------:R-:W-:Y:S01]  /*1d70*/  FFMA R29, R16, R45.reuse, R56 ;  /* 0x0000002d101d7223 */ /* 0x080fe20000000038 */
[-C--:B------:R-:W-:Y:S01]  /*1d80*/  FFMA R124, R17, R45.reuse, R124 ;  /* 0x0000002d117c7223 */ /* 0x080fe2000000007c */
[-C--:B------:R-:W-:Y:S01]  /*1d90*/  FFMA R89, R18, R45.reuse, R89 ;  /* 0x0000002d12597223 */ /* 0x080fe20000000059 */
[----:B------:R-:W-:Y:S01]  /*1da0*/  FFMA R36, R19, R45, R36 ;  /* 0x0000002d13247223 */ /* 0x000fe20000000024 */
[-C--:B------:R-:W-:Y:S01]  /*1db0*/  FFMA R37, R16, R53.reuse, R10 ;  /* 0x0000003510257223 */ /* 0x080fe2000000000a */
[-C--:B------:R-:W-:Y:S01]  /*1dc0*/  FFMA R122, R17, R53.reuse, R122 ;  /* 0x00000035117a7223 */ /* 0x080fe2000000007a */
[-C--:B------:R-:W-:Y:S01]  /*1dd0*/  FFMA R87, R18, R53.reuse, R87 ;  /* 0x0000003512577223 */ /* 0x080fe20000000057 */
[C---:B------:R-:W-:Y:S01]  /*1de0*/  FFMA R44, R19.reuse, R53, R44 ;  /* 0x00000035132c7223 */ /* 0x040fe2000000002c */
[C---:B------:R-:W-:Y:S01]  /*1df0*/  FFMA R45, R16.reuse, R81, R11 ;  /* 0x00000051102d7223 */ /* 0x040fe2000000000b */
[-C--:B------:R-:W-:Y:S01]  /*1e00*/  FFMA R53, R16, R77.reuse, R9 ;  /* 0x0000004d10357223 */ /* 0x080fe20000000009 */
[----:B------:R-:W-:-:S02]  /*1e10*/  FFMA R60, R19, R77, R8 ;  /* 0x0000004d133c7223 */ /* 0x000fc40000000008 */
[----:B------:R-:W1:Y:S01]  /*1e20*/  LDS.128 R8, [R4+0xc10] ;  /* 0x000c100004087984 */ /* 0x000e620000000c00 */
[C---:B------:R-:W-:Y:S01]  /*1e30*/  FFMA R123, R40.reuse, R81, R123 ;  /* 0x00000051287b7223 */ /* 0x040fe2000000007b */
[C---:B------:R-:W-:Y:S01]  /*1e40*/  FFMA R121, R40.reuse, R77, R121 ;  /* 0x0000004d28797223 */ /* 0x040fe20000000079 */
[C---:B------:R-:W-:Y:S01]  /*1e50*/  FFMA R117, R40.reuse, R61, R117 ;  /* 0x0000003d28757223 */ /* 0x040fe20000000075 */
[----:B------:R-:W-:Y:S01]  /*1e60*/  FFMA R119, R40, R69, R119 ;  /* 0x0000004528777223 */ /* 0x000fe20000000077 */
[-C--:B------:R-:W-:Y:S01]  /*1e70*/  FFMA R93, R42, R81.reuse, R96 ;  /* 0x000000512a5d7223 */ /* 0x080fe20000000060 */
[-C--:B------:R-:W-:Y:S01]  /*1e80*/  FFMA R120, R17, R81.reuse, R120 ;  /* 0x0000005111787223 */ /* 0x080fe20000000078 */
[-C--:B------:R-:W-:Y:S01]  /*1e90*/  FFMA R85, R18, R81.reuse, R85 ;  /* 0x0000005112557223 */ /* 0x080fe20000000055 */
[----:B------:R-:W-:Y:S01]  /*1ea0*/  FFMA R74, R19, R81, R74 ;  /* 0x00000051134a7223 */ /* 0x000fe2000000004a */
[----:B------:R-:W-:Y:S01]  /*1eb0*/  FFMA R91, R42, R77, R91 ;  /* 0x0000004d2a5b7223 */ /* 0x000fe2000000005b */
[----:B------:R-:W-:Y:S01]  /*1ec0*/  FFMA R81, R16, R61, R25 ;  /* 0x0000003d10517223 */ /* 0x000fe20000000019 */
[CC--:B------:R-:W-:Y:S01]  /*1ed0*/  FFMA R72, R17.reuse, R77.reuse, R72 ;  /* 0x0000004d11487223 */ /* 0x0c0fe20000000048 */
[----:B------:R-:W-:Y:S01]  /*1ee0*/  FFMA R27, R18, R77, R27 ;  /* 0x0000004d121b7223 */ /* 0x000fe2000000001b */
[----:B------:R-:W-:Y:S01]  /*1ef0*/  FFMA R25, R16, R69, R48 ;  /* 0x0000004510197223 */ /* 0x000fe20000000030 */
[-C--:B------:R-:W-:Y:S01]  /*1f00*/  FFMA R80, R17, R61.reuse, R80 ;  /* 0x0000003d11507223 */ /* 0x080fe20000000050 */
[CC--:B------:R-:W-:Y:S01]  /*1f10*/  FFMA R77, R18.reuse, R61.reuse, R5 ;  /* 0x0000003d124d7223 */ /* 0x0c0fe20000000005 */
[----:B------:R-:W-:Y:S01]  /*1f20*/  FFMA R68, R19, R61, R24 ;  /* 0x0000003d13447223 */ /* 0x000fe20000000018 */
[-C--:B------:R-:W-:Y:S01]  /*1f30*/  FFMA R118, R17, R69.reuse, R118 ;  /* 0x0000004511767223 */ /* 0x080fe20000000076 */
[-C--:B------:R-:W-:Y:S01]  /*1f40*/  FFMA R5, R18, R69.reuse, R34 ;  /* 0x0000004512057223 */ /* 0x080fe20000000022 */
[----:B------:R-:W-:Y:S01]  /*1f50*/  FFMA R76, R19, R69, R76 ;  /* 0x00000045134c7223 */ /* 0x000fe2000000004c */
[C---:B0-----:R-:W-:Y:S01]  /*1f60*/  FFMA R16, R12.reuse, R30, R32 ;  /* 0x0000001e0c107223 */ /* 0x041fe20000000020 */
        /* <DEDUP_REMOVED lines=32> */
[-C--:B-1----:R-:W-:Y:S01]  /*2170*/  FFMA R21, R8, R30.reuse, R21 ;  /* 0x0000001e08157223 */ /* 0x082fe20000000015 */
[-C--:B------:R-:W-:Y:S01]  /*2180*/  FFMA R22, R9, R30.reuse, R22 ;  /* 0x0000001e09167223 */ /* 0x080fe20000000016 */
[-C--:B------:R-:W-:Y:S01]  /*2190*/  FFMA R23, R10, R30.reuse, R23 ;  /* 0x0000001e0a177223 */ /* 0x080fe20000000017 */
[----:B------:R-:W-:Y:S01]  /*21a0*/  FFMA R28, R11, R30, R28 ;  /* 0x0000001e0b1c7223 */ /* 0x000fe2000000001c */
        /* <DEDUP_REMOVED lines=16> */
[----:B------:R-:W-:-:S02]  /*22b0*/  FFMA R54, R9, R78, R72 ;  /* 0x0000004e09367223 */ /* 0x000fc40000000048 */
[----:B------:R-:W1:Y:S01]  /*22c0*/  LDS.128 R72, [R4+0xe10] ;  /* 0x000e100004487984 */ /* 0x000e620000000c00 */
[C---:B------:R-:W-:Y:S01]  /*22d0*/  FFMA R61, R10.reuse, R78, R27 ;  /* 0x0000004e0a3d7223 */ /* 0x040fe2000000001b */
[C---:B------:R-:W-:Y:S01]  /*22e0*/  FFMA R77, R10.reuse, R62, R77 ;  /* 0x0000003e0a4d7223 */ /* 0x040fe2000000004d */
[----:B------:R-:W-:Y:S01]  /*22f0*/  FFMA R5, R10, R70, R5 ;  /* 0x000000460a057223 */ /* 0x000fe20000000005 */
[C---:B------:R-:W-:Y:S01]  /*2300*/  FFMA R60, R11.reuse, R78, R60 ;  /* 0x0000004e0b3c7223 */ /* 0x040fe2000000003c */
[C---:B------:R-:W-:Y:S01]  /*2310*/  FFMA R68, R11.reuse, R62, R68 ;  /* 0x0000003e0b447223 */ /* 0x040fe20000000044 */
[----:B------:R-:W-:Y:S01]  /*2320*/  FFMA R76, R11, R70, R76 ;  /* 0x000000460b4c7223 */ /* 0x000fe2000000004c */
[C---:B0-----:R-:W-:Y:S01]  /*2330*/  FFMA R10, R39.reuse, R66, R18 ;  /* 0x00000042270a7223 */ /* 0x041fe20000000012 */
        /* <DEDUP_REMOVED lines=9> */
[----:B------:R-:W-:Y:S01]  /*23d0*/  UIADD3 UR5, UPT, UPT, UR5, 0x1, URZ ;  /* 0x0000000105057890 */ /* 0x000fe2000fffe0ff */
[C---:B-1----:R-:W-:Y:S01]  /*23e0*/  FFMA R12, R72.reuse, R39, R13 ;  /* 0x00000027480c7223 */ /* 0x042fe2000000000d */
        /* <DEDUP_REMOVED lines=9> */
[----:B------:R-:W-:-:S02]  /*2480*/  FFMA R30, R74, R47, R89 ;  /* 0x0000002f4a1e7223 */ /* 0x000fc40000000059 */
[----:B------:R-:W0:Y:S01]  /*2490*/  LDC R89, c[0x0][0x39c] ;  /* 0x0000e700ff597b82 */ /* 0x000e220000000800 */
[C---:B------:R-:W-:Y:S01]  /*24a0*/  FFMA R53, R8.reuse, R78, R53 ;  /* 0x0000004e08357223 */ /* 0x040fe20000000035 */
[C---:B------:R-:W-:Y:S01]  /*24b0*/  FFMA R81, R8.reuse, R62, R81 ;  /* 0x0000003e08517223 */ /* 0x040fe20000000051 */
[----:B------:R-:W-:Y:S01]  /*24c0*/  FFMA R69, R8, R70, R25 ;  /* 0x0000004608457223 */ /* 0x000fe20000000019 */
[C---:B------:R-:W-:Y:S01]  /*24d0*/  FFMA R8, R64.reuse, R39, R17 ;  /* 0x0000002740087223 */ /* 0x040fe20000000011 */
[----:B------:R-:W-:Y:S01]  /*24e0*/  UISETP.NE.AND UP0, UPT, UR5, URZ, UPT ;  /* 0x000000ff0500728c */ /* 0x000fe2000bf05270 */
[-C--:B------:R-:W-:Y:S01]  /*24f0*/  FFMA R16, R64, R31.reuse, R16 ;  /* 0x0000001f40107223 */ /* 0x080fe20000000010 */
[----:B------:R-:W-:Y:S01]  /*2500*/  FFMA R17, R65, R31, R112 ;  /* 0x0000001f41117223 */ /* 0x000fe20000000070 */
[----:B------:R-:W-:Y:S01]  /*2510*/  FFMA R31, R75, R47, R36 ;  /* 0x0000002f4b1f7223 */ /* 0x000fe20000000024 */
[C---:B------:R-:W-:Y:S01]  /*2520*/  FFMA R80, R9.reuse, R62, R80 ;  /* 0x0000003e09507223 */ /* 0x040fe20000000050 */
[----:B------:R-:W-:Y:S01]  /*2530*/  FFMA R78, R9, R70, R118 ;  /* 0x00000046094e7223 */ /* 0x000fe20000000076 */
[C---:B------:R-:W-:Y:S01]  /*2540*/  FFMA R36, R72.reuse, R55, R37 ;  /* 0x0000003748247223 */ /* 0x040fe20000000025 */
[----:B------:R-:W-:Y:S01]  /*2550*/  FFMA R9, R39, R65, R114 ;  /* 0x0000004127097223 */ /* 0x000fe20000000072 */
[----:B------:R-:W-:Y:S01]  /*2560*/  FFMA R37, R73, R55, R38 ;  /* 0x0000003749257223 */ /* 0x000fe20000000026 */
[----:B------:R-:W-:Y:S01]  /*2570*/  FFMA R52, R72, R79, R53 ;  /* 0x0000004f48347223 */ /* 0x000fe20000000035 */
[-C--:B------:R-:W-:Y:S01]  /*2580*/  FFMA R32, R64, R55.reuse, R32 ;  /* 0x0000003740207223 */ /* 0x080fe20000000020 */
[-C--:B------:R-:W-:Y:S01]  /*2590*/  FFMA R33, R65, R55.reuse, R108 ;  /* 0x0000003741217223 */ /* 0x080fe2000000006c */
[-C--:B------:R-:W-:Y:S01]  /*25a0*/  FFMA R34, R66, R55.reuse, R34 ;  /* 0x0000003742227223 */ /* 0x080fe20000000022 */
[CC--:B------:R-:W-:Y:S01]  /*25b0*/  FFMA R38, R74.reuse, R55.reuse, R87 ;  /* 0x000000374a267223 */ /* 0x0c0fe20000000057 */
[----:B------:R-:W-:Y:S01]  /*25c0*/  FFMA R39, R75, R55, R44 ;  /* 0x000000374b277223 */ /* 0x000fe2000000002c */
[-C--:B------:R-:W-:Y:S01]  /*25d0*/  FFMA R53, R73, R79.reuse, R54 ;  /* 0x0000004f49357223 */ /* 0x080fe20000000036 */
[-C--:B------:R-:W-:Y:S01]  /*25e0*/  FFMA R54, R74, R79.reuse, R61 ;  /* 0x0000004f4a367223 */ /* 0x080fe2000000003d */
        /* <DEDUP_REMOVED lines=18> */
[-C--:B------:R-:W-:Y:S01]  /*2710*/  FFMA R68, R72, R71.reuse, R69 ;  /* 0x0000004748447223 */ /* 0x080fe20000000045 */
[-C--:B------:R-:W-:Y:S01]  /*2720*/  FFMA R64, R64, R71.reuse, R116 ;  /* 0x0000004740407223 */ /* 0x080fe20000000074 */
[-C--:B------:R-:W-:Y:S01]  /*2730*/  FFMA R65, R65, R71.reuse, R102 ;  /* 0x0000004741417223 */ /* 0x080fe20000000066 */
[----:B------:R-:W-:Y:S01]  /*2740*/  FFMA R66, R66, R71, R96 ;  /* 0x0000004742427223 */ /* 0x000fe20000000060 */
[C---:B------:R-:W-:Y:S01]  /*2750*/  FFMA R45, R73.reuse, R83, R46 ;  /* 0x00000053492d7223 */ /* 0x040fe2000000002e */
[-C--:B------:R-:W-:Y:S01]  /*2760*/  FFMA R69, R73, R71.reuse, R78 ;  /* 0x0000004749457223 */ /* 0x080fe2000000004e */
[C---:B------:R-:W-:Y:S01]  /*2770*/  FFMA R70, R74.reuse, R71, R5 ;  /* 0x000000474a467223 */ /* 0x040fe20000000005 */
[-C--:B------:R-:W-:Y:S01]  /*2780*/  FFMA R46, R74, R83.reuse, R85 ;  /* 0x000000534a2e7223 */ /* 0x080fe20000000055 */
[C---:B------:R-:W-:Y:S01]  /*2790*/  FFMA R47, R75.reuse, R83, R82 ;  /* 0x000000534b2f7223 */ /* 0x040fe20000000052 */
[----:B------:R-:W-:Y:S01]  /*27a0*/  FFMA R71, R75, R71, R76 ;  /* 0x000000474b477223 */ /* 0x000fe2000000004c */
[----:B0-----:R-:W-:-:S02]  /*27b0*/  LEA R2, R89, R2, 0x3 ;  /* 0x0000000259027211 */ /* 0x001fc400078e18ff */
[----:B------:R-:W-:Y:S01]  /*27c0*/  IADD3 R6, PT, PT, R6, 0x8, RZ ;  /* 0x0000000806067810 */ /* 0x000fe20007ffe0ff */
[----:B------:R-:W-:Y:S06]  /*27d0*/  BAR.SYNC.DEFER_BLOCKING 0x0 ;  /* 0x0000000000007b1d */ /* 0x000fec0000010000 */
[----:B------:R-:W-:Y:S05]  /*27e0*/  BRA.U UP0, `(.L_x_1) ;  /* 0xffffffdd001c7547 */ /* 0x000fea000b83ffff */
.L_x_0:
[----:B------:R-:W1:Y:S01]  /*27f0*/  S2R R2, SR_CTAID.Y ;  /* 0x0000000000027919 */ /* 0x000e620000002600 */
[----:B------:R-:W2:Y:S01]  /*2800*/  LDC R81, c[0x0][0x39c] ;  /* 0x0000e700ff517b82 */ /* 0x000ea20000000800 */
[----:B------:R-:W3:Y:S07]  /*2810*/  S2R R7, SR_CTAID.X ;  /* 0x0000000000077919 */ /* 0x000eee0000002500 */
[----:B------:R-:W4:Y:S01]  /*2820*/  LDC.64 R4, c[0x0][0x390] ;  /* 0x0000e400ff047b82 */ /* 0x000f220000000a00 */
[----:B-1----:R-:W-:-:S02]  /*2830*/  LEA R3, R2, R3, 0x4 ;  /* 0x0000000302037211 */ /* 0x002fc400078e20ff */
[----:B---3--:R-:W-:Y:S02]  /*2840*/  LEA R2, R7, R0, 0x4 ;  /* 0x0000000007027211 */ /* 0x008fe400078e20ff */
[----:B------:R-:W-:Y:S02]  /*2850*/  SHF.L.U32 R0, R3, 0x3, RZ ;  /* 0x0000000303007819 */ /* 0x000fe400000006ff */
[----:B------:R-:W-:-:S05]  /*2860*/  SHF.L.U32 R3, R2, 0x3, RZ ;  /* 0x0000000302037819 */ /* 0x000fca00000006ff */
[----:B--2---:R-:W-:-:S04]  /*2870*/  IMAD R3, R0, R81, R3 ;  /* 0x0000005100037224 */ /* 0x004fc800078e0203 */
[----:B----4-:R-:W-:-:S05]  /*2880*/  IMAD.WIDE R2, R3, 0x4, R4 ;  /* 0x0000000403027825 */ /* 0x010fca00078e0204 */
[----:B0-----:R0:W-:Y:S01]  /*2890*/  STG.E.128 desc[UR10][R2.64], R8 ;  /* 0x0000000802007986 */ /* 0x0011e2000c101d0a */
[----:B------:R-:W-:-:S03]  /*28a0*/  IMAD.WIDE R4, R81, 0x4, R2 ;  /* 0x0000000451047825 */ /* 0x000fc600078e0202 */
[----:B------:R-:W-:Y:S01]  /*28b0*/  STG.E.128 desc[UR10][R2.64+0x10], R12 ;  /* 0x0000100c02007986 */ /* 0x000fe2000c101d0a */
[----:B------:R-:W-:-:S03]  /*28c0*/  IMAD.WIDE R6, R81, 0x4, R4 ;  /* 0x0000000451067825 */ /* 0x000fc600078e0204 */
[----:B------:R-:W-:Y:S04]  /*28d0*/  STG.E.128 desc[UR10][R4.64], R16 ;  /* 0x0000001004007986 */ /* 0x000fe8000c101d0a */
[----:B------:R-:W-:Y:S01]  /*28e0*/  STG.E.128 desc[UR10][R4.64+0x10], R20 ;  /* 0x0000101404007986 */ /* 0x000fe2000c101d0a */
        /* <DEDUP_REMOVED lines=10> */
[----:B0-----:R-:W-:-:S03]  /*2990*/  IMAD.WIDE R8, R81, 0x4, R78 ;  /* 0x0000000451087825 */ /* 0x001fc600078e024e */
[----:B------:R-:W-:Y:S04]  /*29a0*/  STG.E.128 desc[UR10][R76.64], R48 ;  /* 0x000000304c007986 */ /* 0x000fe8000c101d0a */
[----:B------:R-:W-:Y:S04]  /*29b0*/  STG.E.128 desc[UR10][R76.64+0x10], R52 ;  /* 0x000010344c007986 */ /* 0x000fe8000c101d0a */
[----:B------:R-:W-:Y:S04]  /*29c0*/  STG.E.128 desc[UR10][R78.64], R56 ;  /* 0x000000384e007986 */ /* 0x000fe8000c101d0a */
[----:B------:R-:W-:Y:S04]  /*29d0*/  STG.E.128 desc[UR10][R78.64+0x10], R60 ;  /* 0x0000103c4e007986 */ /* 0x000fe8000c101d0a */
[----:B------:R-:W-:Y:S04]  /*29e0*/  STG.E.128 desc[UR10][R8.64], R64 ;  /* 0x0000004008007986 */ /* 0x000fe8000c101d0a */
[----:B------:R-:W-:Y:S01]  /*29f0*/  STG.E.128 desc[UR10][R8.64+0x10], R68 ;  /* 0x0000104408007986 */ /* 0x000fe2000c101d0a */
[----:B------:R-:W-:Y:S05]  /*2a00*/  EXIT ;  /* 0x000000000000794d */ /* 0x000fea0003800000 */
.L_x_2:
[----:B------:R-:W-:-:S00]  /*2a10*/  BRA `(.L_x_2) ;  /* 0xfffffffc00fc7947 */ /* 0x000fc0000383ffff */
[----:B------:R-:W-:-:S00]  /*2a20*/  NOP ;  /* 0x0000000000007918 */ /* 0x000fc00000000000 */
        /* <DEDUP_REMOVED lines=13> */
.L_x_8:


//--------------------- .text._Z12native_sgemmPfS_S_iii --------------------------
	.section	.text._Z12native_sgemmPfS_S_iii,"ax",@progbits
	.align	128
        .global         _Z12native_sgemmPfS_S_iii
        .type           _Z12native_sgemmPfS_S_iii,@function
        .size           _Z12native_sgemmPfS_S_iii,(.L_x_9 - _Z12native_sgemmPfS_S_iii)
        .other          _Z12native_sgemmPfS_S_iii,@"STO_CUDA_ENTRY STV_DEFAULT"
_Z12native_sgemmPfS_S_iii:
.text._Z12native_sgemmPfS_S_iii:
[----:B------:R-:W-:Y:S01]  /*0000*/  LDC R1, c[0x0][0x37c] ;  /* 0x0000df00ff017b82 */ /* 0x000fe20000000800 */
[----:B------:R-:W0:Y:S07]  /*0010*/  S2R R5, SR_TID.X ;  /* 0x0000000000057919 */ /* 0x000e2e0000002100 */
[----:B------:R-:W1:Y:S01]  /*0020*/  LDC R19, c[0x0][0x364] ;  /* 0x0000d900ff137b82 */ /* 0x000e620000000800 */
[----:B------:R-:W1:Y:S07]  /*0030*/  S2R R4, SR_TID.Y ;  /* 0x0000000000047919 */ /* 0x000e6e0000002200 */
[----:B------:R-:W0:Y:S08]  /*0040*/  S2UR UR5, SR_CTAID.X ;  /* 0x00000000000579c3 */ /* 0x000e300000002500 */
[----:B------:R-:W0:Y:S08]  /*0050*/  LDC R0, c[0x0][0x360] ;  /* 0x0000d800ff007b82 */ /* 0x000e300000000800 */
[----:B------:R-:W1:Y:S08]  /*0060*/  S2UR UR4, SR_CTAID.Y ;  /* 0x00000000000479c3 */ /* 0x000e700000002600 */
[----:B------:R-:W2:Y:S01]  /*0070*/  LDC.64 R2, c[0x0][0x398] ;  /* 0x0000e600ff027b82 */ /* 0x000ea20000000a00 */
[----:B0-----:R-:W-:-:S02]  /*0080*/  IMAD R0, R0, UR5, R5 ;  /* 0x0000000500007c24 */ /* 0x001fc4000f8e0205 */
[----:B-1----:R-:W-:-:S03]  /*0090*/  IMAD R19, R19, UR4, R4 ;  /* 0x0000000413137c24 */ /* 0x002fc6000f8e0204 */
[----:B--2---:R-:W-:-:S04]  /*00a0*/  ISETP.GE.AND P0, PT, R0, R3, PT ;  /* 0x000000030000720c */ /* 0x004fc80003f06270 */
[----:B------:R-:W-:-:S13]  /*00b0*/  ISETP.GE.OR P0, PT, R19, R2, P0 ;  /* 0x000000021300720c */ /* 0x000fda0000706670 */
[----:B------:R-:W-:Y:S05]  /*00c0*/  @P0 EXIT ;  /* 0x000000000000094d */ /* 0x000fea0003800000 */
[----:B------:R-:W0:Y:S01]  /*00d0*/  LDC R2, c[0x0][0x3a0] ;  /* 0x0000e800ff027b82 */ /* 0x000e220000000800 */
[----:B------:R-:W1:Y:S01]  /*00e0*/  LDCU.64 UR4, c[0x0][0x358] ;  /* 0x00006b00ff0477ac */ /* 0x000e620008000a00 */
[----:B------:R-:W-:Y:S01]  /*00f0*/  HFMA2 R24, -RZ, RZ, 0, 0 ;  /* 0x00000000ff187431 */ /* 0x000fe200000001ff */
[----:B0-----:R-:W-:-:S13]  /*0100*/  ISETP.GE.AND P0, PT, R2, 0x1, PT ;  /* 0x000000010200780c */ /* 0x001fda0003f06270 */
[----:B-1----:R-:W-:Y:S05]  /*0110*/  @!P0 BRA `(.L_x_3) ;  /* 0x0000000400e08947 */ /* 0x002fea0003800000 */
[C---:B------:R-:W-:Y:S01]  /*0120*/  ISETP.GE.U32.AND P1, PT, R2.reuse, 0x8, PT ;  /* 0x000000080200780c */ /* 0x040fe20003f26070 */
[----:B------:R-:W-:Y:S01]  /*0130*/  IMAD R20, R19, R2, RZ ;  /* 0x0000000213147224 */ /* 0x000fe200078e02ff */
[----:B------:R-:W-:Y:S02]  /*0140*/  LOP3.LUT R27, R2, 0x7, RZ, 0xc0, !PT ;  /* 0x00000007021b7812 */ /* 0x000fe400078ec0ff */
[----:B------:R-:W-:Y:S02]  /*0150*/  MOV R24, RZ ;  /* 0x000000ff00187202 */ /* 0x000fe40000000f00 */
[----:B------:R-:W-:Y:S02]  /*0160*/  ISETP.NE.AND P0, PT, R27, RZ, PT ;  /* 0x000000ff1b00720c */ /* 0x000fe40003f05270 */
[----:B------:R-:W-:-:S05]  /*0170*/  MOV R21, RZ ;  /* 0x000000ff00157202 */ /* 0x000fca0000000f00 */
[----:B------:R-:W-:Y:S06]  /*0180*/  @!P1 BRA `(.L_x_4) ;  /* 0x0000000000c49947 */ /* 0x000fec0003800000 */
[----:B------:R-:W0:Y:S01]  /*0190*/  LDC.64 R4, c[0x0][0x380] ;  /* 0x0000e000ff047b82 */ /* 0x000e220000000a00 */
[----:B------:R-:W-:Y:S02]  /*01a0*/  LOP3.LUT R21, R2, 0x7ffffff8, RZ, 0xc0, !PT ;  /* 0x7ffffff802157812 */ /* 0x000fe400078ec0ff */
[----:B------:R-:W-:Y:S02]  /*01b0*/  MOV R24, RZ ;  /* 0x000000ff00187202 */ /* 0x000fe40000000f00 */
[----:B------:R-:W-:Y:S02]  /*01c0*/  MOV R18, R0 ;  /* 0x0000000000127202 */ /* 0x000fe40000000f00 */
[----:B------:R-:W-:Y:S01]  /*01d0*/  IADD3 R22, PT, PT, -R21, RZ, RZ ;  /* 0x000000ff15167210 */ /* 0x000fe20007ffe1ff */
[----:B0-----:R-:W-:-:S03]  /*01e0*/  IMAD.WIDE.U32 R4, R20, 0x4, R4 ;  /* 0x0000000414047825 */ /* 0x001fc600078e0004 */
[----:B------:R-:W-:-:S04]  /*01f0*/  IADD3 R6, P1, PT, R4, 0x10, RZ ;  /* 0x0000001004067810 */ /* 0x000fc80007f3e0ff */
[----:B------:R-:W-:-:S09]  /*0200*/  IADD3.X R7, PT, PT, RZ, R5, RZ, P1, !PT ;  /* 0x00000005ff077210 */ /* 0x000fd20000ffe4ff */
.L_x_5:
[----:B------:R-:W0:Y:S01]  /*0210*/  LDC.64 R16, c[0x0][0x388] ;  /* 0x0000e200ff107b82 */ /* 0x000e220000000a00 */
[----:B------:R-:W-:Y:S02]  /*0220*/  MOV R4, R6 ;  /* 0x0000000600047202 */ /* 0x000fe40000000f00 */
[----:B------:R-:W-:-:S05]  /*0230*/  MOV R5, R7 ;  /* 0x0000000700057202 */ /* 0x000fca0000000f00 */
[----:B------:R-:W2:Y:S04]  /*0240*/  LDG.E R25, desc[UR4][R4.64+-0x10] ;  /* 0xfffff00404197981 */ /* 0x000ea8000c1e1900 */
[----:B------:R-:W3:Y:S04]  /*0250*/  LDG.E R23, desc[UR4][R4.64+-0xc] ;  /* 0xfffff40404177981 */ /* 0x000ee8000c1e1900 */
[----:B------:R-:W4:Y:S04]  /*0260*/  LDG.E R29, desc[UR4][R4.64+-0x8] ;  /* 0xfffff804041d7981 */ /* 0x000f28000c1e1900 */
[----:B------:R-:W5:Y:S01]  /*0270*/  LDG.E R28, desc[UR4][R4.64+-0x4] ;  /* 0xfffffc04041c7981 */ /* 0x000f62000c1e1900 */
[----:B0-----:R-:W-:-:S05]  /*0280*/  IMAD.WIDE R16, R18, 0x4, R16 ;  /* 0x0000000412107825 */ /* 0x001fca00078e0210 */
[----:B------:R0:W2:Y:S01]  /*0290*/  LDG.E R26, desc[UR4][R16.64] ;  /* 0x00000004101a7981 */ /* 0x0000a2000c1e1900 */
[----:B------:R-:W-:-:S04]  /*02a0*/  IMAD.WIDE R14, R3, 0x4, R16 ;  /* 0x00000004030e7825 */ /* 0x000fc800078e0210 */
[C---:B------:R-:W-:Y:S02]  /*02b0*/  IMAD.WIDE R6, R3.reuse, 0x4, R14 ;  /* 0x0000000403067825 */ /* 0x040fe400078e020e */
[----:B------:R-:W3:Y:S02]  /*02c0*/  LDG.E R14, desc[UR4][R14.64] ;  /* 0x000000040e0e7981 */ /* 0x000ee4000c1e1900 */
[C---:B------:R-:W-:Y:S02]  /*02d0*/  IMAD.WIDE R10, R3.reuse, 0x4, R6 ;  /* 0x00000004030a7825 */ /* 0x040fe400078e0206 */
[----:B------:R-:W4:Y:S02]  /*02e0*/  LDG.E R6, desc[UR4][R6.64] ;  /* 0x0000000406067981 */ /* 0x000f24000c1e1900 */
[C---:B------:R-:W-:Y:S02]  /*02f0*/  IMAD.WIDE R8, R3.reuse, 0x4, R10 ;  /* 0x0000000403087825 */ /* 0x040fe400078e020a */
[----:B------:R-:W5:Y:S02]  /*0300*/  LDG.E R10, desc[UR4][R10.64] ;  /* 0x000000040a0a7981 */ /* 0x000f64000c1e1900 */
[----:B------:R-:W-:-:S02]  /*0310*/  IMAD.WIDE R12, R3, 0x4, R8 ;  /* 0x00000004030c7825 */ /* 0x000fc400078e0208 */
[----:B------:R-:W5:Y:S04]  /*0320*/  LDG.E R7, desc[UR4][R4.64] ;  /* 0x0000000404077981 */ /* 0x000f68000c1e1900 */
[----:B------:R-:W5:Y:S01]  /*0330*/  LDG.E R8, desc[UR4][R8.64] ;  /* 0x0000000408087981 */ /* 0x000f62000c1e1900 */
[----:B0-----:R-:W-:-:S03]  /*0340*/  IMAD.WIDE R16, R3, 0x4, R12 ;  /* 0x0000000403107825 */ /* 0x001fc600078e020c */
[----:B------:R-:W5:Y:S04]  /*0350*/  LDG.E R12, desc[UR4][R12.64] ;  /* 0x000000040c0c7981 */ /* 0x000f68000c1e1900 */
[----:B------:R-:W5:Y:S04]  /*0360*/  LDG.E R15, desc[UR4][R16.64] ;  /* 0x00000004100f7981 */ /* 0x000f68000c1e1900 */
[----:B------:R-:W5:Y:S04]  /*0370*/  LDG.E R9, desc[UR4][R4.64+0x4] ;  /* 0x0000040404097981 */ /* 0x000f68000c1e1900 */
[----:B------:R-:W5:Y:S01]  /*0380*/  LDG.E R11, desc[UR4][R4.64+0xc] ;  /* 0x00000c04040b7981 */ /* 0x000f62000c1e1900 */
[----:B--2---:R-:W-:Y:S01]  /*0390*/  FFMA R26, R25, R26, R24 ;  /* 0x0000001a191a7223 */ /* 0x004fe20000000018 */
[----:B------:R-:W-:-:S02]  /*03a0*/  IMAD.WIDE R24, R3, 0x4, R16 ;  /* 0x0000000403187825 */ /* 0x000fc400078e0210 */
[----:B------:R-:W2:Y:S04]  /*03b0*/  LDG.E R16, desc[UR4][R4.64+0x8] ;  /* 0x0000080404107981 */ /* 0x000ea8000c1e1900 */
[----:B------:R-:W2:Y:S01]  /*03c0*/  LDG.E R24, desc[UR4][R24.64] ;  /* 0x0000000418187981 */ /* 0x000ea2000c1e1900 */
[----:B---3--:R-:W-:Y:S01]  /*03d0*/  FFMA R14, R23, R14, R26 ;  /* 0x0000000e170e7223 */ /* 0x008fe2000000001a */
[----:B------:R-:W-:-:S03]  /*03e0*/  IADD3 R22, PT, PT, R22, 0x8, RZ ;  /* 0x0000000816167810 */ /* 0x000fc60007ffe0ff */
[----:B----4-:R-:W-:Y:S01]  /*03f0*/  FFMA R29, R29, R6, R14 ;  /* 0x000000061d1d7223 */ /* 0x010fe2000000000e */
[----:B------:R-:W-:-:S03]  /*0400*/  ISETP.NE.AND P1, PT, R22, RZ, PT ;  /* 0x000000ff1600720c */ /* 0x000fc60003f25270 */
[----:B-----5:R-:W-:Y:S01]  /*0410*/  FFMA R10, R28, R10, R29 ;  /* 0x0000000a1c0a7223 */ /* 0x020fe2000000001d */
[----:B------:R-:W-:-:S03]  /*0420*/  IADD3 R6, P2, PT, R4, 0x20, RZ ;  /* 0x0000002004067810 */ /* 0x000fc60007f5e0ff */
[----:B------:R-:W-:Y:S01]  /*0430*/  FFMA R8, R7, R8, R10 ;  /* 0x0000000807087223 */ /* 0x000fe2000000000a */
[----:B------:R-:W-:Y:S02]  /*0440*/  IADD3.X R7, PT, PT, RZ, R5, RZ, P2, !PT ;  /* 0x00000005ff077210 */ /* 0x000fe400017fe4ff */
[----:B------:R-:W-:Y:S01]  /*0450*/  LEA R18, R3, R18, 0x3 ;  /* 0x0000001203127211 */ /* 0x000fe200078e18ff */
[----:B------:R-:W-:-:S04]  /*0460*/  FFMA R9, R9, R12, R8 ;  /* 0x0000000c09097223 */ /* 0x000fc80000000008 */
[----:B--2---:R-:W-:-:S04]  /*0470*/  FFMA R16, R16, R15, R9 ;  /* 0x0000000f10107223 */ /* 0x004fc80000000009 */
[----:B------:R-:W-:Y:S01]  /*0480*/  FFMA R24, R11, R24, R16 ;  /* 0x000000180b187223 */ /* 0x000fe20000000010 */
[----:B------:R-:W-:Y:S06]  /*0490*/  @P1 BRA `(.L_x_5) ;  /* 0xfffffffc005c1947 */ /* 0x000fec000383ffff */
.L_x_4:
[----:B------:R-:W-:Y:S05]  /*04a0*/  @!P0 BRA `(.L_x_3) ;  /* 0x0000000000fc8947 */ /* 0x000fea0003800000 */
[----:B------:R-:W-:Y:S02]  /*04b0*/  ISETP.GE.U32.AND P1, PT, R27, 0x4, PT ;  /* 0x000000041b00780c */ /* 0x000fe40003f26070 */
[----:B------:R-:W-:-:S04]  /*04c0*/  LOP3.LUT R16, R2, 0x3, RZ, 0xc0, !PT ;  /* 0x0000000302107812 */ /* 0x000fc800078ec0ff */
[----:B------:R-:W-:-:S07]  /*04d0*/  ISETP.NE.AND P0, PT, R16, RZ, PT ;  /* 0x000000ff1000720c */ /* 0x000fce0003f05270 */
[----:B------:R-:W-:Y:S06]  /*04e0*/  @!P1 BRA `(.L_x_6) ;  /* 0x00000000006c9947 */ /* 0x000fec0003800000 */
[----:B------:R-:W0:Y:S01]  /*04f0*/  LDC.64 R6, c[0x0][0x388] ;  /* 0x0000e200ff067b82 */ /* 0x000e220000000a00 */
[----:B------:R-:W1:Y:S01]  /*0500*/  LDCU.64 UR6, c[0x0][0x380] ;  /* 0x00007000ff0677ac */ /* 0x000e620008000a00 */
[----:B------:R-:W-:Y:S01]  /*0510*/  IMAD R9, R21, R3, R0 ;  /* 0x0000000315097224 */ /* 0x000fe200078e0200 */
[CC--:B------:R-:W-:Y:S02]  /*0520*/  IADD3 R5, PT, PT, R20.reuse, R21.reuse, RZ ;  /* 0x0000001514057210 */ /* 0x0c0fe40007ffe0ff */
[----:B------:R-:W-:-:S03]  /*0530*/  IADD3 R10, P1, PT, R20, R21, RZ ;  /* 0x00000015140a7210 */ /* 0x000fc60007f3e0ff */
[----:B------:R-:W2:Y:S01]  /*0540*/  LDC.64 R14, c[0x0][0x380] ;  /* 0x0000e000ff0e7b82 */ /* 0x000ea20000000a00 */
[----:B0-----:R-:W-:-:S04]  /*0550*/  IMAD.WIDE R6, R9, 0x4, R6 ;  /* 0x0000000409067825 */ /* 0x001fc800078e0206 */
[----:B------:R-:W-:Y:S02]  /*0560*/  IMAD.WIDE R8, R3, 0x4, R6 ;  /* 0x0000000403087825 */ /* 0x000fe400078e0206 */
[----:B------:R-:W3:Y:S02]  /*0570*/  LDG.E R6, desc[UR4][R6.64] ;  /* 0x0000000406067981 */ /* 0x000ee4000c1e1900 */
[----:B--2---:R-:W-:Y:S01]  /*0580*/  IMAD.WIDE.U32 R14, R5, 0x4, R14 ;  /* 0x00000004050e7825 */ /* 0x004fe200078e000e */
[----:B------:R-:W-:Y:S02]  /*0590*/  IADD3.X R5, PT, PT, RZ, RZ, RZ, P1, !PT ;  /* 0x000000ffff057210 */ /* 0x000fe40000ffe4ff */
[----:B-1----:R-:W-:-:S03]  /*05a0*/  LEA R4, P1, R10, UR6, 0x2 ;  /* 0x000000060a047c11 */ /* 0x002fc6000f8210ff */
[----:B------:R-:W3:Y:S01]  /*05b0*/  LDG.E R15, desc[UR4][R14.64] ;  /* 0x000000040e0f7981 */ /* 0x000ee2000c1e1900 */
[----:B------:R-:W-:Y:S01]  /*05c0*/  LEA.HI.X R5, R10, UR7, R5, 0x2, P1 ;  /* 0x000000070a057c11 */ /* 0x000fe200088f1405 */
[C---:B------:R-:W-:Y:S02]  /*05d0*/  IMAD.WIDE R10, R3.reuse, 0x4, R8 ;  /* 0x00000004030a7825 */ /* 0x040fe400078e0208 */
[----:B------:R-:W2:Y:S04]  /*05e0*/  LDG.E R8, desc[UR4][R8.64] ;  /* 0x0000000408087981 */ /* 0x000ea8000c1e1900 */
[----:B------:R-:W2:Y:S01]  /*05f0*/  LDG.E R17, desc[UR4][R4.64+0x4] ;  /* 0x0000040404117981 */ /* 0x000ea2000c1e1900 */
[----:B------:R-:W-:-:S03]  /*0600*/  IMAD.WIDE R12, R3, 0x4, R10 ;  /* 0x00000004030c7825 */ /* 0x000fc600078e020a */
[----:B------:R-:W4:Y:S04]  /*0610*/  LDG.E R22, desc[UR4][R10.64] ;  /* 0x000000040a167981 */ /* 0x000f28000c1e1900 */
[----:B------:R-:W4:Y:S04]  /*0620*/  LDG.E R18, desc[UR4][R4.64+0x8] ;  /* 0x0000080404127981 */ /* 0x000f28000c1e1900 */
[----:B------:R-:W5:Y:S04]  /*0630*/  LDG.E R26, desc[UR4][R4.64+0xc] ;  /* 0x00000c04041a7981 */ /* 0x000f68000c1e1900 */
[----:B------:R-:W5:Y:S01]  /*0640*/  LDG.E R12, desc[UR4][R12.64] ;  /* 0x000000040c0c7981 */ /* 0x000f62000c1e1900 */
[----:B------:R-:W-:Y:S01]  /*0650*/  IADD3 R21, PT, PT, R21, 0x4, RZ ;  /* 0x0000000415157810 */ /* 0x000fe20007ffe0ff */
[----:B---3--:R-:W-:-:S04]  /*0660*/  FFMA R24, R15, R6, R24 ;  /* 0x000000060f187223 */ /* 0x008fc80000000018 */
[----:B--2---:R-:W-:-:S04]  /*0670*/  FFMA R17, R17, R8, R24 ;  /* 0x0000000811117223 */ /* 0x004fc80000000018 */
[----:B----4-:R-:W-:-:S04]  /*0680*/  FFMA R17, R18, R22, R17 ;  /* 0x0000001612117223 */ /* 0x010fc80000000011 */
[----:B-----5:R-:W-:-:S07]  /*0690*/  FFMA R24, R26, R12, R17 ;  /* 0x0000000c1a187223 */ /* 0x020fce0000000011 */
.L_x_6:
[----:B------:R-:W-:Y:S05]  /*06a0*/  @!P0 BRA `(.L_x_3) ;  /* 0x00000000007c8947 */ /* 0x000fea0003800000 */
[----:B------:R-:W-:Y:S01]  /*06b0*/  ISETP.NE.AND P1, PT, R16, 0x1, PT ;  /* 0x000000011000780c */ /* 0x000fe20003f25270 */
[----:B------:R-:W0:Y:S01]  /*06c0*/  LDC.64 R12, c[0x0][0x380] ;  /* 0x0000e000ff0c7b82 */ /* 0x000e220000000a00 */
[----:B------:R-:W-:-:S04]  /*06d0*/  LOP3.LUT R2, R2, 0x1, RZ, 0xc0, !PT ;  /* 0x0000000102027812 */ /* 0x000fc800078ec0ff */
[----:B------:R-:W-:-:S03]  /*06e0*/  ISETP.NE.U32.AND P0, PT, R2, 0x1, PT ;  /* 0x000000010200780c */ /* 0x000fc60003f05070 */
[----:B------:R-:W1:Y:S04]  /*06f0*/  LDC.64 R10, c[0x0][0x388] ;  /* 0x0000e200ff0a7b82 */ /* 0x000e680000000a00 */
[CC--:B------:R-:W-:Y:S02]  /*0700*/  @P1 IADD3 R15, PT, PT, R20.reuse, R21.reuse, RZ ;  /* 0x00000015140f1210 */ /* 0x0c0fe40007ffe0ff */
[----:B------:R-:W-:Y:S02]  /*0710*/  @P1 IADD3 R2, P2, PT, R20, R21, RZ ;  /* 0x0000001514021210 */ /* 0x000fe40007f5e0ff */
[----:B------:R-:W2:Y:S02]  /*0720*/  @P1 LDC.64 R4, c[0x0][0x380] ;  /* 0x0000e000ff041b82 */ /* 0x000ea40000000a00 */
[----:B------:R-:W-:-:S06]  /*0730*/  @P1 IADD3.X R14, PT, PT, RZ, RZ, RZ, P2, !PT ;  /* 0x000000ffff0e1210 */ /* 0x000fcc00017fe4ff */
[----:B------:R-:W3:Y:S01]  /*0740*/  LDC.64 R6, c[0x0][0x380] ;  /* 0x0000e000ff067b82 */ /* 0x000ee20000000a00 */
[----:B0-----:R-:W-:-:S04]  /*0750*/  @P1 IMAD.WIDE.U32 R12, R15, 0x4, R12 ;  /* 0x000000040f0c1825 */ /* 0x001fc800078e000c */
[C---:B------:R-:W-:Y:S01]  /*0760*/  @P1 IMAD R15, R21.reuse, R3, R0 ;  /* 0x00000003150f1224 */ /* 0x040fe200078e0200 */
[----:B------:R-:W-:Y:S01]  /*0770*/  @P1 IADD3 R21, PT, PT, R21, 0x2, RZ ;  /* 0x0000000215151810 */ /* 0x000fe20007ffe0ff */
[----:B------:R-:W4:Y:S01]  /*0780*/  @P1 LDG.E R13, desc[UR4][R12.64] ;  /* 0x000000040c0d1981 */ /* 0x000f22000c1e1900 */
[----:B------:R-:W0:Y:S01]  /*0790*/  LDC.64 R8, c[0x0][0x388] ;  /* 0x0000e200ff087b82 */ /* 0x000e220000000a00 */
[----:B-1----:R-:W-:Y:S01]  /*07a0*/  @P1 IMAD.WIDE R10, R15, 0x4, R10 ;  /* 0x000000040f0a1825 */ /* 0x002fe200078e020a */
[----:B------:R-:W-:Y:S02]  /*07b0*/  @!P0 IADD3 R17, PT, PT, R20, R21, RZ ;  /* 0x0000001514118210 */ /* 0x000fe40007ffe0ff */
[----:B--2---:R-:W-:Y:S01]  /*07c0*/  @P1 LEA R4, P2, R2, R4, 0x2 ;  /* 0x0000000402041211 */ /* 0x004fe200078410ff */
[----:B------:R-:W-:-:S03]  /*07d0*/  @!P0 IMAD R21, R21, R3, R0 ;  /* 0x0000000315158224 */ /* 0x000fc600078e0200 */
[----:B------:R-:W-:Y:S01]  /*07e0*/  @P1 LEA.HI.X R5, R2, R5, R14, 0x2, P2 ;  /* 0x0000000502051211 */ /* 0x000fe200010f140e */
[----:B------:R-:W-:Y:S01]  /*07f0*/  @P1 IMAD.WIDE R14, R3, 0x4, R10 ;  /* 0x00000004030e1825 */ /* 0x000fe200078e020a */
[----:B------:R-:W4:Y:S03]  /*0800*/  @P1 LDG.E R2, desc[UR4][R10.64] ;  /* 0x000000040a021981 */ /* 0x000f26000c1e1900 */
[----:B---3--:R-:W-:Y:S01]  /*0810*/  @!P0 IMAD.WIDE.U32 R6, R17, 0x4, R6 ;  /* 0x0000000411068825 */ /* 0x008fe200078e0006 */
[----:B------:R-:W2:Y:S04]  /*0820*/  @P1 LDG.E R5, desc[UR4][R4.64+0x4] ;  /* 0x0000040404051981 */ /* 0x000ea8000c1e1900 */
[----:B------:R-:W2:Y:S01]  /*0830*/  @P1 LDG.E R14, desc[UR4][R14.64] ;  /* 0x000000040e0e1981 */ /* 0x000ea2000c1e1900 */
[----:B0-----:R-:W-:-:S03]  /*0840*/  @!P0 IMAD.WIDE R8, R21, 0x4, R8 ;  /* 0x0000000415088825 */ /* 0x001fc600078e0208 */
[----:B------:R-:W3:Y:S04]  /*0850*/  @!P0 LDG.E R7, desc[UR4][R6.64] ;  /* 0x0000000406078981 */ /* 0x000ee8000c1e1900 */
[----:B------:R-:W3:Y:S01]  /*0860*/  @!P0 LDG.E R8, desc[UR4][R8.64] ;  /* 0x0000000408088981 */ /* 0x000ee2000c1e1900 */
[----:B----4-:R-:W-:-:S04]  /*0870*/  @P1 FFMA R2, R13, R2, R24 ;  /* 0x000000020d021223 */ /* 0x010fc80000000018 */
[----:B--2---:R-:W-:-:S04]  /*0880*/  @P1 FFMA R24, R5, R14, R2 ;  /* 0x0000000e05181223 */ /* 0x004fc80000000002 */
[----:B---3--:R-:W-:-:S07]  /*0890*/  @!P0 FFMA R24, R7, R8, R24 ;  /* 0x0000000807188223 */ /* 0x008fce0000000018 */
.L_x_3:
[----:B------:R-:W0:Y:S01]  /*08a0*/  LDC.64 R4, c[0x0][0x390] ;  /* 0x0000e400ff047b82 */ /* 0x000e220000000a00 */
[----:B------:R-:W-:-:S04]  /*08b0*/  IMAD R3, R19, R3, R0 ;  /* 0x0000000313037224 */ /* 0x000fc800078e0200 */
[----:B0-----:R-:W-:-:S05]  /*08c0*/  IMAD.WIDE R2, R3, 0x4, R4 ;  /* 0x0000000403027825 */ /* 0x001fca00078e0204 */
[----:B------:R-:W-:Y:S01]  /*08d0*/  STG.E desc[UR4][R2.64], R24 ;  /* 0x0000001802007986 */ /* 0x000fe2000c101904 */
[----:B------:R-:W-:Y:S05]  /*08e0*/  EXIT ;  /* 0x000000000000794d */ /* 0x000fea0003800000 */
.L_x_7:
        /* <DEDUP_REMOVED lines=9> */
.L_x_9:


//--------------------- .nv.shared._Z15native_sgemm_v2PfS_S_iii --------------------------
	.section	.nv.shared._Z15native_sgemm_v2PfS_S_iii,"aw",@nobits
	.sectionflags	@""
	.align	4
.nv.shared._Z15native_sgemm_v2PfS_S_iii:
	.zero		9216


//--------------------- .nv.shared.reserved.0     --------------------------
	.section	.nv.shared.reserved.0,"aw",@nobits
	.weak		__nv_reservedSMEM_offset_0_alias
	.size		__nv_reservedSMEM_offset_0_alias, 0, 64
	.other		__nv_reservedSMEM_offset_0_alias,@"STO_CUDA_RESERVED_SHARED STV_DEFAULT"
__nv_reservedSMEM_offset_0_alias:
	.zero		0
	.zero		64


//--------------------- .nv.constant0._Z15native_sgemm_v2PfS_S_iii --------------------------
	.section	.nv.constant0._Z15native_sgemm_v2PfS_S_iii,"a",@progbits
	.sectionflags	@""
	.align	4
.nv.constant0._Z15native_sgemm_v2PfS_S_iii:
	.zero		932


//--------------------- .nv.constant0._Z12native_sgemmPfS_S_iii --------------------------
	.section	.nv.constant0._Z12native_sgemmPfS_S_iii,"a",@progbits
	.sectionflags	@""
	.align	4
.nv.constant0._Z12native_sgemmPfS_S_iii:
	.zero		932


//--------------------- SYMBOLS --------------------------

	.type		.nv.reservedSmem.offset0,@object
	.size		.nv.reservedSmem.offset0,0x4
	.type		.nv.reservedSmem.cap,@object
	.size		.nv.reservedSmem.cap,0x4
